// auto-generated by cutlass_sweep.gemm — config: {"arch": "sm_90", "cluster_m": 1, "cluster_n": 1, "dtype": "bf16", "dtype_b": "bf16", "layout": "nt", "stages": 0, "tile_k": 64, "tile_m": 64, "tile_n": 112}
#include "cutlass/cutlass.h"
#include "cutlass/gemm/collective/collective_builder.hpp"
#include "cutlass/gemm/device/gemm_universal_adapter.h"
#include "cutlass/gemm/kernel/gemm_universal.hpp"
#include "cutlass/epilogue/collective/collective_builder.hpp"

using ElemA = cutlass::bfloat16_t;
using ElemB = cutlass::bfloat16_t;
using ElemCD = cutlass::bfloat16_t;
using Acc  = float;
using TileShape    = cute::Shape<cute::_64, cute::_112, cute::_64>;
using ClusterShape = cute::Shape<cute::_1, cute::_1, cute::_1>;

using CollectiveEpilogue = typename cutlass::epilogue::collective::CollectiveBuilder<
    cutlass::arch::Sm90, cutlass::arch::OpClassTensorOp,
    TileShape, ClusterShape,
    cutlass::epilogue::collective::EpilogueTileAuto,
    Acc, Acc,
    ElemCD, cutlass::layout::RowMajor, 128 / cutlass::sizeof_bits<ElemCD>::value,
    ElemCD, cutlass::layout::RowMajor, 128 / cutlass::sizeof_bits<ElemCD>::value,
    cutlass::epilogue::collective::EpilogueScheduleAuto
  >::CollectiveOp;

using CollectiveMainloop = typename cutlass::gemm::collective::CollectiveBuilder<
    cutlass::arch::Sm90, cutlass::arch::OpClassTensorOp,
    ElemA, cutlass::layout::RowMajor, 128 / cutlass::sizeof_bits<ElemA>::value,
    ElemB, cutlass::layout::ColumnMajor, 128 / cutlass::sizeof_bits<ElemB>::value,
    Acc,
    TileShape, ClusterShape,
    cutlass::gemm::collective::StageCountAutoCarveout<static_cast<int>(sizeof(typename CollectiveEpilogue::SharedStorage))>,
    cutlass::gemm::collective::KernelScheduleAuto
  >::CollectiveOp;

using GemmKernel = cutlass::gemm::kernel::GemmUniversal<
    cute::Shape<int,int,int,int>,
    CollectiveMainloop,
    CollectiveEpilogue
>;
using Gemm = cutlass::gemm::device::GemmUniversalAdapter<GemmKernel>;

// Force the device kernel symbol into the cubin without needing a host main.
auto* _anchor = &cutlass::device_kernel<GemmKernel>;


// ===== COMPILED SASS (sm_90a) =====

	.target	sm_90a

	.elftype	@"ET_EXEC"


//--------------------- .note.nv.tkinfo           --------------------------
	.section	.note.nv.tkinfo,"",@"SHT_NOTE"
	.sectionflags	@"SHF_NOTE_NV_TKINFO"
	.tkinfo
        /*0018*/ 	.word	0x00000002
        /*0030*/ 	.string	""
        /*0030*/ 	.string	"ptxas"
        /*0030*/ 	.string	"Cuda compilation tools, release 13.0, V13.0.88"
        /*0030*/ 	.string	"Build cuda_13.0.r13.0/compiler.36424714_0"
        /*0030*/ 	.string	"-arch sm_90a -m 64 "



//--------------------- .note.nv.cuinfo           --------------------------
	.section	.note.nv.cuinfo,"",@"SHT_NOTE"
	.sectionflags	@"SHF_NOTE_NV_CUINFO"
        /*0018*/ 	.short	0x0002
        /*001a*/ 	.short	0x005a
        /*001c*/ 	.short	0x0082
	.zero		2


//--------------------- .nv.info                  --------------------------
	.section	.nv.info,"",@"SHT_CUDA_INFO"
	.align	4


	//----- nvinfo : EIATTR_REGCOUNT
	.align		4
        /*0000*/ 	.byte	0x04, 0x2f
        /*0002*/ 	.short	(.L_15 - .L_14)
	.align		4
.L_14:
        /*0004*/ 	.word	index@(_ZN7cutlass13device_kernelINS_4gemm6kernel13GemmUniversalIN4cute5tupleIJiiiiEEENS1_10collective13CollectiveMmaINS1_34MainloopSm90TmaGmmaWarpSpecializedILi10ENS5_IJNS4_1CILi1EEESB_SB_EEENS1_32KernelTmaWarpSpecializedPingpongEEENS5_IJNSA_ILi64EEENSA_ILi112EEESF_EEENS_10bfloat16_tENS5_IJlSB_lEEESI_SJ_NS4_8TiledMMAINS4_8MMA_AtomIJNS4_4SM904GMMA27MMA_64x16x16_F32BF16BF16_SSILNSN_5MajorE0ELSP_0ELNSN_7ScaleInE1ELSQ_1EEEEEENS4_6LayoutISC_NS5_IJNSA_ILi0EEESU_SU_EEEEENS5_IJNS4_10UnderscoreESX_SX_EEEEENS4_13SM90_TMA_LOADENS4_14ComposedLayoutINS4_7SwizzleILi3ELi4ELi3EEENS4_18smem_ptr_flag_bitsILi16EEENST_INS5_IJNSA_ILi8EEESF_EEENS5_IJSF_SB_EEEEEEEvNS4_8identityES10_S1A_vS1B_EENS_8epilogue10collective6detail29Sm90TmaWarpSpecializedAdapterINS1E_15DefaultEpilogueISI_SJ_SJ_NS1D_6thread17LinearCombinationISI_Li1EffLNS1I_9ScaleType4KindE0ELNS_15FloatRoundStyleE2ESI_EENS1_15EpilogueDefaultEEEEEvvEEEEvNT_6ParamsE)
        /*0008*/ 	.word	0x000000a8


	//----- nvinfo : EIATTR_FRAME_SIZE
	.align		4
.L_15:
        /*000c*/ 	.byte	0x04, 0x11
        /*000e*/ 	.short	(.L_17 - .L_16)
	.align		4
.L_16:
        /*0010*/ 	.word	index@(_ZN7cutlass13device_kernelINS_4gemm6kernel13GemmUniversalIN4cute5tupleIJiiiiEEENS1_10collective13CollectiveMmaINS1_34MainloopSm90TmaGmmaWarpSpecializedILi10ENS5_IJNS4_1CILi1EEESB_SB_EEENS1_32KernelTmaWarpSpecializedPingpongEEENS5_IJNSA_ILi64EEENSA_ILi112EEESF_EEENS_10bfloat16_tENS5_IJlSB_lEEESI_SJ_NS4_8TiledMMAINS4_8MMA_AtomIJNS4_4SM904GMMA27MMA_64x16x16_F32BF16BF16_SSILNSN_5MajorE0ELSP_0ELNSN_7ScaleInE1ELSQ_1EEEEEENS4_6LayoutISC_NS5_IJNSA_ILi0EEESU_SU_EEEEENS5_IJNS4_10UnderscoreESX_SX_EEEEENS4_13SM90_TMA_LOADENS4_14ComposedLayoutINS4_7SwizzleILi3ELi4ELi3EEENS4_18smem_ptr_flag_bitsILi16EEENST_INS5_IJNSA_ILi8EEESF_EEENS5_IJSF_SB_EEEEEEEvNS4_8identityES10_S1A_vS1B_EENS_8epilogue10collective6detail29Sm90TmaWarpSpecializedAdapterINS1E_15DefaultEpilogueISI_SJ_SJ_NS1D_6thread17LinearCombinationISI_Li1EffLNS1I_9ScaleType4KindE0ELNS_15FloatRoundStyleE2ESI_EENS1_15EpilogueDefaultEEEEEvvEEEEvNT_6ParamsE)
        /*0014*/ 	.word	0x00000008


	//----- nvinfo : EIATTR_MIN_STACK_SIZE
	.align		4
.L_17:
        /*0018*/ 	.byte	0x04, 0x12
        /*001a*/ 	.short	(.L_19 - .L_18)
	.align		4
.L_18:
        /*001c*/ 	.word	index@(_ZN7cutlass13device_kernelINS_4gemm6kernel13GemmUniversalIN4cute5tupleIJiiiiEEENS1_10collective13CollectiveMmaINS1_34MainloopSm90TmaGmmaWarpSpecializedILi10ENS5_IJNS4_1CILi1EEESB_SB_EEENS1_32KernelTmaWarpSpecializedPingpongEEENS5_IJNSA_ILi64EEENSA_ILi112EEESF_EEENS_10bfloat16_tENS5_IJlSB_lEEESI_SJ_NS4_8TiledMMAINS4_8MMA_AtomIJNS4_4SM904GMMA27MMA_64x16x16_F32BF16BF16_SSILNSN_5MajorE0ELSP_0ELNSN_7ScaleInE1ELSQ_1EEEEEENS4_6LayoutISC_NS5_IJNSA_ILi0EEESU_SU_EEEEENS5_IJNS4_10UnderscoreESX_SX_EEEEENS4_13SM90_TMA_LOADENS4_14ComposedLayoutINS4_7SwizzleILi3ELi4ELi3EEENS4_18smem_ptr_flag_bitsILi16EEENST_INS5_IJNSA_ILi8EEESF_EEENS5_IJSF_SB_EEEEEEEvNS4_8identityES10_S1A_vS1B_EENS_8epilogue10collective6detail29Sm90TmaWarpSpecializedAdapterINS1E_15DefaultEpilogueISI_SJ_SJ_NS1D_6thread17LinearCombinationISI_Li1EffLNS1I_9ScaleType4KindE0ELNS_15FloatRoundStyleE2ESI_EENS1_15EpilogueDefaultEEEEEvvEEEEvNT_6ParamsE)
        /*0020*/ 	.word	0x00000008
.L_19:


//--------------------- .nv.compat                --------------------------
	.section	.nv.compat,"",@"SHT_CUDA_COMPAT_INFO"
	.align	4
        /*0000*/ 	.byte	0x02, 0x09, 0x01, 0x00, 0x02, 0x02, 0x04, 0x00, 0x02, 0x05, 0x05, 0x00, 0x03, 0x07, 0x01, 0x01
        /*0010*/ 	.byte	0x02, 0x03, 0x01, 0x00, 0x02, 0x06, 0x01, 0x00, 0x04, 0x0b, 0x08, 0x00, 0x00, 0x00, 0x00, 0x00
        /*0020*/ 	.byte	0x00, 0x00, 0x00, 0x00


//--------------------- .nv.info._ZN7cutlass13device_kernelINS_4gemm6kernel13GemmUniversalIN4cute5tupleIJiiiiEEENS1_10collective13CollectiveMmaINS1_34MainloopSm90TmaGmmaWarpSpecializedILi10ENS5_IJNS4_1CILi1EEESB_SB_EEENS1_32KernelTmaWarpSpecializedPingpongEEENS5_IJNSA_ILi64EEENSA_ILi112EEESF_EEENS_10bfloat16_tENS5_IJlSB_lEEESI_SJ_NS4_8TiledMMAINS4_8MMA_AtomIJNS4_4SM904GMMA27MMA_64x16x16_F32BF16BF16_SSILNSN_5MajorE0ELSP_0ELNSN_7ScaleInE1ELSQ_1EEEEEENS4_6LayoutISC_NS5_IJNSA_ILi0EEESU_SU_EEEEENS5_IJNS4_10UnderscoreESX_SX_EEEEENS4_13SM90_TMA_LOADENS4_14ComposedLayoutINS4_7SwizzleILi3ELi4ELi3EEENS4_18smem_ptr_flag_bitsILi16EEENST_INS5_IJNSA_ILi8EEESF_EEENS5_IJSF_SB_EEEEEEEvNS4_8identityES10_S1A_vS1B_EENS_8epilogue10collective6detail29Sm90TmaWarpSpecializedAdapterINS1E_15DefaultEpilogueISI_SJ_SJ_NS1D_6thread17LinearCombinationISI_Li1EffLNS1I_9ScaleType4KindE0ELNS_15FloatRoundStyleE2ESI_EENS1_15EpilogueDefaultEEEEEvvEEEEvNT_6ParamsE --------------------------
	.section	.nv.info._ZN7cutlass13device_kernelINS_4gemm6kernel13GemmUniversalIN4cute5tupleIJiiiiEEENS1_10collective13CollectiveMmaINS1_34MainloopSm90TmaGmmaWarpSpecializedILi10ENS5_IJNS4_1CILi1EEESB_SB_EEENS1_32KernelTmaWarpSpecializedPingpongEEENS5_IJNSA_ILi64EEENSA_ILi112EEESF_EEENS_10bfloat16_tENS5_IJlSB_lEEESI_SJ_NS4_8TiledMMAINS4_8MMA_AtomIJNS4_4SM904GMMA27MMA_64x16x16_F32BF16BF16_SSILNSN_5MajorE0ELSP_0ELNSN_7ScaleInE1ELSQ_1EEEEEENS4_6LayoutISC_NS5_IJNSA_ILi0EEESU_SU_EEEEENS5_IJNS4_10UnderscoreESX_SX_EEEEENS4_13SM90_TMA_LOADENS4_14ComposedLayoutINS4_7SwizzleILi3ELi4ELi3EEENS4_18smem_ptr_flag_bitsILi16EEENST_INS5_IJNSA_ILi8EEESF_EEENS5_IJSF_SB_EEEEEEEvNS4_8identityES10_S1A_vS1B_EENS_8epilogue10collective6detail29Sm90TmaWarpSpecializedAdapterINS1E_15DefaultEpilogueISI_SJ_SJ_NS1D_6thread17LinearCombinationISI_Li1EffLNS1I_9ScaleType4KindE0ELNS_15FloatRoundStyleE2ESI_EENS1_15EpilogueDefaultEEEEEvvEEEEvNT_6ParamsE,"",@"SHT_CUDA_INFO"
	.sectionflags	@""
	.align	4


	//----- nvinfo : EIATTR_CUDA_API_VERSION
	.align		4
        /*0000*/ 	.byte	0x04, 0x37
        /*0002*/ 	.short	(.L_21 - .L_20)
.L_20:
        /*0004*/ 	.word	0x00000082


	//----- nvinfo : EIATTR_KPARAM_INFO
	.align		4
.L_21:
        /*0008*/ 	.byte	0x04, 0x17
        /*000a*/ 	.short	(.L_23 - .L_22)
.L_22:
        /*000c*/ 	.word	0x00000000
        /*0010*/ 	.short	0x0000
        /*0012*/ 	.short	0x0070
        /*0014*/ 	.byte	0x00, 0xf0, 0x01, 0x10


	//----- nvinfo : EIATTR_SPARSE_MMA_MASK
	.align		4
.L_23:
        /*0018*/ 	.byte	0x03, 0x50
        /*001a*/ 	.short	0x0000


	//----- nvinfo : EIATTR_MAXREG_COUNT
	.align		4
        /*001c*/ 	.byte	0x03, 0x1b
        /*001e*/ 	.short	0x00a8


	//----- nvinfo : EIATTR_NUM_BARRIERS
	.align		4
        /*0020*/ 	.byte	0x02, 0x4c
        /*0022*/ 	.byte	0x01
	.zero		1


	//----- nvinfo : EIATTR_EXTERNS
	.align		4
        /*0024*/ 	.byte	0x04, 0x0f
        /*0026*/ 	.short	(.L_25 - .L_24)


	//   ....[0]....
	.align		4
.L_24:
        /*0028*/ 	.word	index@(__assertfail)


	//----- nvinfo : EIATTR_ANNOTATIONS
	.align		4
.L_25:
        /*002c*/ 	.byte	0x04, 0x55
        /*002e*/ 	.short	(.L_27 - .L_26)


	//   ....[0]....
.L_26:
        /*0030*/ 	.word	0x00000001
        /*0034*/ 	.byte	0xc0, 0x0b, 0x00, 0x00, 0x01, 0x00, 0x00, 0x00, 0xe0, 0x6f, 0x00, 0x00, 0x01, 0x00, 0x00, 0x00
        /*0044*/ 	.byte	0xf0, 0x7b, 0x00, 0x00


	//----- nvinfo : EIATTR_MERCURY_ISA_VERSION
	.align		4
.L_27:
        /*0048*/ 	.byte	0x03, 0x5f
        /*004a*/ 	.short	0x0101


	//----- nvinfo : EIATTR_INT_WARP_WIDE_INSTR_OFFSETS
	.align		4
        /*004c*/ 	.byte	0x04, 0x31
        /*004e*/ 	.short	(.L_29 - .L_28)


	//   ....[0]....
.L_28:
        /*0050*/ 	.word	0x000004d0


	//   ....[1]....
        /*0054*/ 	.word	0x000004f0


	//   ....[2]....
        /*0058*/ 	.word	0x00000570


	//   ....[3]....
        /*005c*/ 	.word	0x00000580


	//   ....[4]....
        /*0060*/ 	.word	0x00000590


	//   ....[5]....
        /*0064*/ 	.word	0x000005b0


	//   ....[6]....
        /*0068*/ 	.word	0x00000640


	//   ....[7]....
        /*006c*/ 	.word	0x00000660


	//----- nvinfo : EIATTR_COOP_GROUP_MASK_REGIDS
	.align		4
.L_29:
        /*0070*/ 	.byte	0x04, 0x29
        /*0072*/ 	.short	(.L_31 - .L_30)


	//   ....[0]....
.L_30:
        /*0074*/ 	.word	0xffffffff


	//   ....[1]....
        /*0078*/ 	.word	0xffffffff


	//   ....[2]....
        /*007c*/ 	.word	0xffffffff


	//   ....[3]....
        /*0080*/ 	.word	0xffffffff


	//   ....[4]....
        /*0084*/ 	.word	0xffffffff


	//   ....[5]....
        /*0088*/ 	.word	0xffffffff


	//----- nvinfo : EIATTR_COOP_GROUP_INSTR_OFFSETS
	.align		4
.L_31:
        /*008c*/ 	.byte	0x04, 0x28
        /*008e*/ 	.short	(.L_33 - .L_32)


	//   ....[0]....
.L_32:
        /*0090*/ 	.word	0x00000070


	//   ....[1]....
        /*0094*/ 	.word	0x00000080


	//   ....[2]....
        /*0098*/ 	.word	0x00000140


	//   ....[3]....
        /*009c*/ 	.word	0x000003c0


	//   ....[4]....
        /*00a0*/ 	.word	0x00000400


	//   ....[5]....
        /*00a4*/ 	.word	0x00000450


	//----- nvinfo : EIATTR_REG_RECONFIG
	.align		4
.L_33:
        /*00a8*/ 	.byte	0x01, 0x54
	.zero		2


	//----- nvinfo : EIATTR_SYSCALL_OFFSETS
	.align		4
        /*00ac*/ 	.byte	0x04, 0x46
        /*00ae*/ 	.short	(.L_35 - .L_34)


	//   ....[0]....
.L_34:
        /*00b0*/ 	.word	0x000016f0


	//----- nvinfo : EIATTR_MBARRIER_INSTR_OFFSETS
	.align		4
.L_35:
        /*00b4*/ 	.byte	0x04, 0x39
        /*00b6*/ 	.short	(.L_37 - .L_36)


	//   ....[0]....
.L_36:
        /*00b8*/ 	.word	0x00000260
        /*00bc*/ 	.word	0x000000ff
        /*00c0*/ 	.word	0x00000000
        /*00c4*/ 	.short	0x0100
        /*00c6*/ 	.byte	0x08
	.zero		1


	//   ....[1]....
        /*00c8*/ 	.word	0x00000270
        /*00cc*/ 	.word	0x000000ff
        /*00d0*/ 	.word	0x00000050
        /*00d4*/ 	.short	0x0100
        /*00d6*/ 	.byte	0x08
	.zero		1


	//   ....[2]....
        /*00d8*/ 	.word	0x00000280
        /*00dc*/ 	.word	0x000000ff
        /*00e0*/ 	.word	0x00000008
        /*00e4*/ 	.short	0x0100
        /*00e6*/ 	.byte	0x08
	.zero		1


	//   ....[3]....
        /*00e8*/ 	.word	0x00000290
        /*00ec*/ 	.word	0x000000ff
        /*00f0*/ 	.word	0x00000058
        /*00f4*/ 	.short	0x0100
        /*00f6*/ 	.byte	0x08
	.zero		1


	//   ....[4]....
        /*00f8*/ 	.word	0x000002a0
        /*00fc*/ 	.word	0x000000ff
        /*0100*/ 	.word	0x00000010
        /*0104*/ 	.short	0x0100
        /*0106*/ 	.byte	0x08
	.zero		1


	//   ....[5]....
        /*0108*/ 	.word	0x000002b0
        /*010c*/ 	.word	0x000000ff
        /*0110*/ 	.word	0x00000060
        /*0114*/ 	.short	0x0100
        /*0116*/ 	.byte	0x08
	.zero		1


	//   ....[6]....
        /*0118*/ 	.word	0x000002c0
        /*011c*/ 	.word	0x000000ff
        /*0120*/ 	.word	0x00000018
        /*0124*/ 	.short	0x0100
        /*0126*/ 	.byte	0x08
	.zero		1


	//   ....[7]....
        /*0128*/ 	.word	0x000002d0
        /*012c*/ 	.word	0x000000ff
        /*0130*/ 	.word	0x00000068
        /*0134*/ 	.short	0x0100
        /*0136*/ 	.byte	0x08
	.zero		1


	//   ....[8]....
        /*0138*/ 	.word	0x000002e0
        /*013c*/ 	.word	0x000000ff
        /*0140*/ 	.word	0x00000020
        /*0144*/ 	.short	0x0100
        /*0146*/ 	.byte	0x08
	.zero		1


	//   ....[9]....
        /*0148*/ 	.word	0x000002f0
        /*014c*/ 	.word	0x000000ff
        /*0150*/ 	.word	0x00000070
        /*0154*/ 	.short	0x0100
        /*0156*/ 	.byte	0x08
	.zero		1


	//   ....[10]....
        /*0158*/ 	.word	0x00000300
        /*015c*/ 	.word	0x000000ff
        /*0160*/ 	.word	0x00000028
        /*0164*/ 	.short	0x0100
        /*0166*/ 	.byte	0x08
	.zero		1


	//   ....[11]....
        /*0168*/ 	.word	0x00000310
        /*016c*/ 	.word	0x000000ff
        /*0170*/ 	.word	0x00000078
        /*0174*/ 	.short	0x0100
        /*0176*/ 	.byte	0x08
	.zero		1


	//   ....[12]....
        /*0178*/ 	.word	0x00000320
        /*017c*/ 	.word	0x000000ff
        /*0180*/ 	.word	0x00000030
        /*0184*/ 	.short	0x0100
        /*0186*/ 	.byte	0x08
	.zero		1


	//   ....[13]....
        /*0188*/ 	.word	0x00000330
        /*018c*/ 	.word	0x000000ff
        /*0190*/ 	.word	0x00000080
        /*0194*/ 	.short	0x0100
        /*0196*/ 	.byte	0x08
	.zero		1


	//   ....[14]....
        /*0198*/ 	.word	0x00000340
        /*019c*/ 	.word	0x000000ff
        /*01a0*/ 	.word	0x00000038
        /*01a4*/ 	.short	0x0100
        /*01a6*/ 	.byte	0x08
	.zero		1


	//   ....[15]....
        /*01a8*/ 	.word	0x00000350
        /*01ac*/ 	.word	0x000000ff
        /*01b0*/ 	.word	0x00000088
        /*01b4*/ 	.short	0x0100
        /*01b6*/ 	.byte	0x08
	.zero		1


	//   ....[16]....
        /*01b8*/ 	.word	0x00000360
        /*01bc*/ 	.word	0x000000ff
        /*01c0*/ 	.word	0x00000040
        /*01c4*/ 	.short	0x0100
        /*01c6*/ 	.byte	0x08
	.zero		1


	//   ....[17]....
        /*01c8*/ 	.word	0x00000370
        /*01cc*/ 	.word	0x000000ff
        /*01d0*/ 	.word	0x00000090
        /*01d4*/ 	.short	0x0100
        /*01d6*/ 	.byte	0x08
	.zero		1


	//   ....[18]....
        /*01d8*/ 	.word	0x00000380
        /*01dc*/ 	.word	0x000000ff
        /*01e0*/ 	.word	0x00000048
        /*01e4*/ 	.short	0x0100
        /*01e6*/ 	.byte	0x08
	.zero		1


	//   ....[19]....
        /*01e8*/ 	.word	0x00000390
        /*01ec*/ 	.word	0x000000ff
        /*01f0*/ 	.word	0x00000098
        /*01f4*/ 	.short	0x0100
        /*01f6*/ 	.byte	0x08
	.zero		1


	//   ....[20]....
        /*01f8*/ 	.word	0x000006a0
        /*01fc*/ 	.word	0x000000ff
        /*0200*/ 	.word	0x000000d0
        /*0204*/ 	.short	0x0100
        /*0206*/ 	.byte	0x08
	.zero		1


	//   ....[21]....
        /*0208*/ 	.word	0x00000710
        /*020c*/ 	.word	0x000000ff
        /*0210*/ 	.word	0x000000d8
        /*0214*/ 	.short	0x0100
        /*0216*/ 	.byte	0x08
	.zero		1


	//   ....[22]....
        /*0218*/ 	.word	0x00000730
        /*021c*/ 	.word	0x000000ff
        /*0220*/ 	.word	0x000000b0
        /*0224*/ 	.short	0x0100
        /*0226*/ 	.byte	0x09
	.zero		1


	//   ....[23]....
        /*0228*/ 	.word	0x00000740
        /*022c*/ 	.word	0x000000ff
        /*0230*/ 	.word	0x000000b8
        /*0234*/ 	.short	0x0100
        /*0236*/ 	.byte	0x09
	.zero		1


	//   ....[24]....
        /*0238*/ 	.word	0x00000750
        /*023c*/ 	.word	0x000000ff
        /*0240*/ 	.word	0x000000c0
        /*0244*/ 	.short	0x0100
        /*0246*/ 	.byte	0x09
	.zero		1


	//   ....[25]....
        /*0248*/ 	.word	0x00000760
        /*024c*/ 	.word	0x000000ff
        /*0250*/ 	.word	0x000000c8
        /*0254*/ 	.short	0x0100
        /*0256*/ 	.byte	0x09
	.zero		1


	//   ....[26]....
        /*0258*/ 	.word	0x000015d0
        /*025c*/ 	.word	0x00000055
        /*0260*/ 	.word	0x00000000
        /*0264*/ 	.short	0x010a
        /*0266*/ 	.byte	0x29
	.zero		1


	//   ....[27]....
        /*0268*/ 	.word	0x00001770
        /*026c*/ 	.word	0x00000003
        /*0270*/ 	.word	0x00000000
        /*0274*/ 	.short	0x010a
        /*0276*/ 	.byte	0x3f
	.zero		1


	//   ....[28]....
        /*0278*/ 	.word	0x000017b0
        /*027c*/ 	.word	0x00000003
        /*0280*/ 	.word	0x00000000
        /*0284*/ 	.short	0x010a
        /*0286*/ 	.byte	0x3f
	.zero		1


	//   ....[29]....
        /*0288*/ 	.word	0x000023b0
        /*028c*/ 	.word	0x000000ff
        /*0290*/ 	.word	0x00000000
        /*0294*/ 	.short	0x010a
        /*0296*/ 	.byte	0x06
	.zero		1


	//   ....[30]....
        /*0298*/ 	.word	0x000023f0
        /*029c*/ 	.word	0x000000ff
        /*02a0*/ 	.word	0x00000000
        /*02a4*/ 	.short	0x010a
        /*02a6*/ 	.byte	0x06
	.zero		1


	//   ....[31]....
        /*02a8*/ 	.word	0x00002ff0
        /*02ac*/ 	.word	0x000000ff
        /*02b0*/ 	.word	0x00000000
        /*02b4*/ 	.short	0x0101
        /*02b6*/ 	.byte	0x06
	.zero		1


	//   ....[32]....
        /*02b8*/ 	.word	0x000030e0
        /*02bc*/ 	.word	0x00000056
        /*02c0*/ 	.word	0x00000000
        /*02c4*/ 	.short	0x0101
        /*02c6*/ 	.byte	0x2a
	.zero		1


	//   ....[33]....
        /*02c8*/ 	.word	0x000031b0
        /*02cc*/ 	.word	0x000000ff
        /*02d0*/ 	.word	0x00000000
        /*02d4*/ 	.short	0x0101
        /*02d6*/ 	.byte	0x06
	.zero		1


	//   ....[34]....
        /*02d8*/ 	.word	0x00003260
        /*02dc*/ 	.word	0x00000055
        /*02e0*/ 	.word	0x00000010
        /*02e4*/ 	.short	0x010a
        /*02e6*/ 	.byte	0x29
	.zero		1


	//   ....[35]....
        /*02e8*/ 	.word	0x00007000
        /*02ec*/ 	.word	0x00000058
        /*02f0*/ 	.word	0x00000000
        /*02f4*/ 	.short	0x0101
        /*02f6*/ 	.byte	0x2a
	.zero		1


	//   ....[36]....
        /*02f8*/ 	.word	0x00007960
        /*02fc*/ 	.word	0x0000000a
        /*0300*/ 	.word	0x00000050
        /*0304*/ 	.short	0x010a
        /*0306*/ 	.byte	0x3f
	.zero		1


	//   ....[37]....
        /*0308*/ 	.word	0x00007d00
        /*030c*/ 	.word	0x00000005
        /*0310*/ 	.word	0x000000d8
        /*0314*/ 	.short	0x0101
        /*0316*/ 	.byte	0x3f
	.zero		1


	//   ....[38]....
        /*0318*/ 	.word	0x00008480
        /*031c*/ 	.word	0x00000009
        /*0320*/ 	.word	0x00000000
        /*0324*/ 	.short	0x010a
        /*0326*/ 	.byte	0x3f
	.zero		1


	//   ....[39]....
        /*0328*/ 	.word	0x00008500
        /*032c*/ 	.word	0x00000008
        /*0330*/ 	.word	0x00000000
        /*0334*/ 	.short	0x010a
        /*0336*/ 	.byte	0x3f
	.zero		1


	//   ....[40]....
        /*0338*/ 	.word	0x00008590
        /*033c*/ 	.word	0x00000009
        /*0340*/ 	.word	0x00000000
        /*0344*/ 	.short	0x010a
        /*0346*/ 	.byte	0x3f
	.zero		1


	//   ....[41]....
        /*0348*/ 	.word	0x00008620
        /*034c*/ 	.word	0x00000008
        /*0350*/ 	.word	0x00000000
        /*0354*/ 	.short	0x010a
        /*0356*/ 	.byte	0x3f
	.zero		1


	//   ....[42]....
        /*0358*/ 	.word	0x000086b0
        /*035c*/ 	.word	0x00000009
        /*0360*/ 	.word	0x00000000
        /*0364*/ 	.short	0x010a
        /*0366*/ 	.byte	0x3f
	.zero		1


	//   ....[43]....
        /*0368*/ 	.word	0x00008740
        /*036c*/ 	.word	0x00000008
        /*0370*/ 	.word	0x00000000
        /*0374*/ 	.short	0x010a
        /*0376*/ 	.byte	0x3f
	.zero		1


	//   ....[44]....
        /*0378*/ 	.word	0x000087d0
        /*037c*/ 	.word	0x00000009
        /*0380*/ 	.word	0x00000000
        /*0384*/ 	.short	0x010a
        /*0386*/ 	.byte	0x3f
	.zero		1


	//   ....[45]....
        /*0388*/ 	.word	0x00008860
        /*038c*/ 	.word	0x00000008
        /*0390*/ 	.word	0x00000000
        /*0394*/ 	.short	0x010a
        /*0396*/ 	.byte	0x3f
	.zero		1


	//   ....[46]....
        /*0398*/ 	.word	0x000088f0
        /*039c*/ 	.word	0x0000000b
        /*03a0*/ 	.word	0x00000000
        /*03a4*/ 	.short	0x010a
        /*03a6*/ 	.byte	0x3f
	.zero		1


	//   ....[47]....
        /*03a8*/ 	.word	0x00008980
        /*03ac*/ 	.word	0x00000003
        /*03b0*/ 	.word	0x00000000
        /*03b4*/ 	.short	0x010a
        /*03b6*/ 	.byte	0x3f
	.zero		1


	//   ....[48]....
        /*03b8*/ 	.word	0x000089e0
        /*03bc*/ 	.word	0x00000057
        /*03c0*/ 	.word	0x00000000
        /*03c4*/ 	.short	0x010a
        /*03c6*/ 	.byte	0x3f
	.zero		1


	//   ....[49]....
        /*03c8*/ 	.word	0x00008a30
        /*03cc*/ 	.word	0x00000003
        /*03d0*/ 	.word	0x00000000
        /*03d4*/ 	.short	0x010a
        /*03d6*/ 	.byte	0x3f
	.zero		1


	//   ....[50]....
        /*03d8*/ 	.word	0x00008a90
        /*03dc*/ 	.word	0x00000004
        /*03e0*/ 	.word	0x00000000
        /*03e4*/ 	.short	0x010a
        /*03e6*/ 	.byte	0x3f
	.zero		1


	//   ....[51]....
        /*03e8*/ 	.word	0x00008ae0
        /*03ec*/ 	.word	0x00000057
        /*03f0*/ 	.word	0x00000010
        /*03f4*/ 	.short	0x010a
        /*03f6*/ 	.byte	0x3f
	.zero		1


	//   ....[52]....
        /*03f8*/ 	.word	0x00008bb0
        /*03fc*/ 	.word	0x0000000a
        /*0400*/ 	.word	0x00000050
        /*0404*/ 	.short	0x010a
        /*0406*/ 	.byte	0x3f
	.zero		1


	//   ....[53]....
        /*0408*/ 	.word	0x00008c80
        /*040c*/ 	.word	0x00000009
        /*0410*/ 	.word	0x00000000
        /*0414*/ 	.short	0x010a
        /*0416*/ 	.byte	0x3f
	.zero		1


	//   ....[54]....
        /*0418*/ 	.word	0x00008cd0
        /*041c*/ 	.word	0x00000008
        /*0420*/ 	.word	0x00000000
        /*0424*/ 	.short	0x010a
        /*0426*/ 	.byte	0x3f
	.zero		1


	//   ....[55]....
        /*0428*/ 	.word	0x00008d20
        /*042c*/ 	.word	0x00000009
        /*0430*/ 	.word	0x00000000
        /*0434*/ 	.short	0x010a
        /*0436*/ 	.byte	0x3f
	.zero		1


	//   ....[56]....
        /*0438*/ 	.word	0x00008d70
        /*043c*/ 	.word	0x00000008
        /*0440*/ 	.word	0x00000000
        /*0444*/ 	.short	0x010a
        /*0446*/ 	.byte	0x3f
	.zero		1


	//   ....[57]....
        /*0448*/ 	.word	0x00008dc0
        /*044c*/ 	.word	0x00000009
        /*0450*/ 	.word	0x00000000
        /*0454*/ 	.short	0x010a
        /*0456*/ 	.byte	0x3f
	.zero		1


	//   ....[58]....
        /*0458*/ 	.word	0x00008e10
        /*045c*/ 	.word	0x00000008
        /*0460*/ 	.word	0x00000000
        /*0464*/ 	.short	0x010a
        /*0466*/ 	.byte	0x3f
	.zero		1


	//   ....[59]....
        /*0468*/ 	.word	0x00008e60
        /*046c*/ 	.word	0x00000009
        /*0470*/ 	.word	0x00000000
        /*0474*/ 	.short	0x010a
        /*0476*/ 	.byte	0x3f
	.zero		1


	//   ....[60]....
        /*0478*/ 	.word	0x00008eb0
        /*047c*/ 	.word	0x00000008
        /*0480*/ 	.word	0x00000000
        /*0484*/ 	.short	0x010a
        /*0486*/ 	.byte	0x3f
	.zero		1


	//   ....[61]....
        /*0488*/ 	.word	0x00008f00
        /*048c*/ 	.word	0x0000000b
        /*0490*/ 	.word	0x00000000
        /*0494*/ 	.short	0x010a
        /*0496*/ 	.byte	0x3f
	.zero		1


	//----- nvinfo : EIATTR_NUM_MBARRIERS
	.align		4
.L_37:
        /*0498*/ 	.byte	0x03, 0x38
        /*049a*/ 	.short	0x001a


	//----- nvinfo : EIATTR_EXIT_INSTR_OFFSETS
	.align		4
        /*049c*/ 	.byte	0x04, 0x1c
        /*049e*/ 	.short	(.L_39 - .L_38)


	//   ....[0]....
.L_38:
        /*04a0*/ 	.word	0x00001270


	//   ....[1]....
        /*04a4*/ 	.word	0x000012d0


	//   ....[2]....
        /*04a8*/ 	.word	0x00007690


	//   ....[3]....
        /*04ac*/ 	.word	0x000076c0


	//   ....[4]....
        /*04b0*/ 	.word	0x000089d0


	//----- nvinfo : EIATTR_MAX_THREADS
	.align		4
.L_39:
        /*04b4*/ 	.byte	0x04, 0x05
        /*04b6*/ 	.short	(.L_41 - .L_40)
.L_40:
        /*04b8*/ 	.word	0x00000180
        /*04bc*/ 	.word	0x00000001
        /*04c0*/ 	.word	0x00000001


	//----- nvinfo : EIATTR_CRS_STACK_SIZE
	.align		4
.L_41:
        /*04c4*/ 	.byte	0x04, 0x1e
        /*04c6*/ 	.short	(.L_43 - .L_42)
.L_42:
        /*04c8*/ 	.word	0x00000000


	//----- nvinfo : EIATTR_CBANK_PARAM_SIZE
	.align		4
.L_43:
        /*04cc*/ 	.byte	0x03, 0x19
        /*04ce*/ 	.short	0x0470


	//----- nvinfo : EIATTR_PARAM_CBANK
	.align		4
        /*04d0*/ 	.byte	0x04, 0x0a
        /*04d2*/ 	.short	(.L_45 - .L_44)
	.align		4
.L_44:
        /*04d4*/ 	.word	index@(.nv.constant0._ZN7cutlass13device_kernelINS_4gemm6kernel13GemmUniversalIN4cute5tupleIJiiiiEEENS1_10collective13CollectiveMmaINS1_34MainloopSm90TmaGmmaWarpSpecializedILi10ENS5_IJNS4_1CILi1EEESB_SB_EEENS1_32KernelTmaWarpSpecializedPingpongEEENS5_IJNSA_ILi64EEENSA_ILi112EEESF_EEENS_10bfloat16_tENS5_IJlSB_lEEESI_SJ_NS4_8TiledMMAINS4_8MMA_AtomIJNS4_4SM904GMMA27MMA_64x16x16_F32BF16BF16_SSILNSN_5MajorE0ELSP_0ELNSN_7ScaleInE1ELSQ_1EEEEEENS4_6LayoutISC_NS5_IJNSA_ILi0EEESU_SU_EEEEENS5_IJNS4_10UnderscoreESX_SX_EEEEENS4_13SM90_TMA_LOADENS4_14ComposedLayoutINS4_7SwizzleILi3ELi4ELi3EEENS4_18smem_ptr_flag_bitsILi16EEENST_INS5_IJNSA_ILi8EEESF_EEENS5_IJSF_SB_EEEEEEEvNS4_8identityES10_S1A_vS1B_EENS_8epilogue10collective6detail29Sm90TmaWarpSpecializedAdapterINS1E_15DefaultEpilogueISI_SJ_SJ_NS1D_6thread17LinearCombinationISI_Li1EffLNS1I_9ScaleType4KindE0ELNS_15FloatRoundStyleE2ESI_EENS1_15EpilogueDefaultEEEEEvvEEEEvNT_6ParamsE)
        /*04d8*/ 	.short	0x0210
        /*04da*/ 	.short	0x0470


	//----- nvinfo : EIATTR_SW_WAR
	.align		4
.L_45:
        /*04dc*/ 	.byte	0x04, 0x36
        /*04de*/ 	.short	(.L_47 - .L_46)
.L_46:
        /*04e0*/ 	.word	0x00000008
.L_47:


//--------------------- .nv.callgraph             --------------------------
	.section	.nv.callgraph,"",@"SHT_CUDA_CALLGRAPH"
	.align	4
	.sectionentsize	8
	.align		4
        /*0000*/ 	.word	0x00000000
	.align		4
        /*0004*/ 	.word	0xffffffff
	.align		4
        /*0008*/ 	.word	index@(_ZN7cutlass13device_kernelINS_4gemm6kernel13GemmUniversalIN4cute5tupleIJiiiiEEENS1_10collective13CollectiveMmaINS1_34MainloopSm90TmaGmmaWarpSpecializedILi10ENS5_IJNS4_1CILi1EEESB_SB_EEENS1_32KernelTmaWarpSpecializedPingpongEEENS5_IJNSA_ILi64EEENSA_ILi112EEESF_EEENS_10bfloat16_tENS5_IJlSB_lEEESI_SJ_NS4_8TiledMMAINS4_8MMA_AtomIJNS4_4SM904GMMA27MMA_64x16x16_F32BF16BF16_SSILNSN_5MajorE0ELSP_0ELNSN_7ScaleInE1ELSQ_1EEEEEENS4_6LayoutISC_NS5_IJNSA_ILi0EEESU_SU_EEEEENS5_IJNS4_10UnderscoreESX_SX_EEEEENS4_13SM90_TMA_LOADENS4_14ComposedLayoutINS4_7SwizzleILi3ELi4ELi3EEENS4_18smem_ptr_flag_bitsILi16EEENST_INS5_IJNSA_ILi8EEESF_EEENS5_IJSF_SB_EEEEEEEvNS4_8identityES10_S1A_vS1B_EENS_8epilogue10collective6detail29Sm90TmaWarpSpecializedAdapterINS1E_15DefaultEpilogueISI_SJ_SJ_NS1D_6thread17LinearCombinationISI_Li1EffLNS1I_9ScaleType4KindE0ELNS_15FloatRoundStyleE2ESI_EENS1_15EpilogueDefaultEEEEEvvEEEEvNT_6ParamsE)
	.align		4
        /*000c*/ 	.word	index@(__assertfail)
	.align		4
        /*0010*/ 	.word	0x00000000
	.align		4
        /*0014*/ 	.word	0xfffffffe
	.align		4
        /*0018*/ 	.word	0x00000000
	.align		4
        /*001c*/ 	.word	0xfffffffd
	.align		4
        /*0020*/ 	.word	0x00000000
	.align		4
        /*0024*/ 	.word	0xfffffffc


//--------------------- .nv.constant4             --------------------------
	.section	.nv.constant4,"a",@progbits
	.align	8
	.align		8
.nv.constant4:
        /*0000*/ 	.dword	__assertfail
	.align		8
        /*0008*/ 	.dword	__unnamed_1
	.align		8
        /*0010*/ 	.dword	_ZN39_INTERNAL_920a7ff6_4_k_cu_abf66281_31574cuda3std3__45__cpo5beginE
	.align		8
        /*0018*/ 	.dword	_ZN39_INTERNAL_920a7ff6_4_k_cu_abf66281_31574cuda3std3__45__cpo3endE
	.align		8
        /*0020*/ 	.dword	_ZN39_INTERNAL_920a7ff6_4_k_cu_abf66281_31574cuda3std3__45__cpo6cbeginE
	.align		8
        /*0028*/ 	.dword	_ZN39_INTERNAL_920a7ff6_4_k_cu_abf66281_31574cuda3std3__45__cpo4cendE
	.align		8
        /*0030*/ 	.dword	_ZN39_INTERNAL_920a7ff6_4_k_cu_abf66281_31574cuda3std3__441_GLOBAL__N__920a7ff6_4_k_cu_abf66281_31576ignoreE
	.align		8
        /*0038*/ 	.dword	_ZN39_INTERNAL_920a7ff6_4_k_cu_abf66281_31574cuda3std3__419piecewise_constructE
	.align		8
        /*0040*/ 	.dword	_ZN39_INTERNAL_920a7ff6_4_k_cu_abf66281_31574cuda3std3__48in_placeE
	.align		8
        /*0048*/ 	.dword	_ZN39_INTERNAL_920a7ff6_4_k_cu_abf66281_31574cuda3std6ranges3__45__cpo4swapE
	.align		8
        /*0050*/ 	.dword	_ZN39_INTERNAL_920a7ff6_4_k_cu_abf66281_31574cuda3std6ranges3__45__cpo9iter_moveE
	.align		8
        /*0058*/ 	.dword	_ZN39_INTERNAL_920a7ff6_4_k_cu_abf66281_31574cute7productE
	.align		8
        /*0060*/ 	.dword	_ZN39_INTERNAL_920a7ff6_4_k_cu_abf66281_31574cute1_E
	.align		8
        /*0068*/ 	.dword	$str$22
	.align		8
        /*0070*/ 	.dword	$str$23


//--------------------- .text._ZN7cutlass13device_kernelINS_4gemm6kernel13GemmUniversalIN4cute5tupleIJiiiiEEENS1_10collective13CollectiveMmaINS1_34MainloopSm90TmaGmmaWarpSpecializedILi10ENS5_IJNS4_1CILi1EEESB_SB_EEENS1_32KernelTmaWarpSpecializedPingpongEEENS5_IJNSA_ILi64EEENSA_ILi112EEESF_EEENS_10bfloat16_tENS5_IJlSB_lEEESI_SJ_NS4_8TiledMMAINS4_8MMA_AtomIJNS4_4SM904GMMA27MMA_64x16x16_F32BF16BF16_SSILNSN_5MajorE0ELSP_0ELNSN_7ScaleInE1ELSQ_1EEEEEENS4_6LayoutISC_NS5_IJNSA_ILi0EEESU_SU_EEEEENS5_IJNS4_10UnderscoreESX_SX_EEEEENS4_13SM90_TMA_LOADENS4_14ComposedLayoutINS4_7SwizzleILi3ELi4ELi3EEENS4_18smem_ptr_flag_bitsILi16EEENST_INS5_IJNSA_ILi8EEESF_EEENS5_IJSF_SB_EEEEEEEvNS4_8identityES10_S1A_vS1B_EENS_8epilogue10collective6detail29Sm90TmaWarpSpecializedAdapterINS1E_15DefaultEpilogueISI_SJ_SJ_NS1D_6thread17LinearCombinationISI_Li1EffLNS1I_9ScaleType4KindE0ELNS_15FloatRoundStyleE2ESI_EENS1_15EpilogueDefaultEEEEEvvEEEEvNT_6ParamsE --------------------------
	.section	.text._ZN7cutlass13device_kernelINS_4gemm6kernel13GemmUniversalIN4cute5tupleIJiiiiEEENS1_10collective13CollectiveMmaINS1_34MainloopSm90TmaGmmaWarpSpecializedILi10ENS5_IJNS4_1CILi1EEESB_SB_EEENS1_32KernelTmaWarpSpecializedPingpongEEENS5_IJNSA_ILi64EEENSA_ILi112EEESF_EEENS_10bfloat16_tENS5_IJlSB_lEEESI_SJ_NS4_8TiledMMAINS4_8MMA_AtomIJNS4_4SM904GMMA27MMA_64x16x16_F32BF16BF16_SSILNSN_5MajorE0ELSP_0ELNSN_7ScaleInE1ELSQ_1EEEEEENS4_6LayoutISC_NS5_IJNSA_ILi0EEESU_SU_EEEEENS5_IJNS4_10UnderscoreESX_SX_EEEEENS4_13SM90_TMA_LOADENS4_14ComposedLayoutINS4_7SwizzleILi3ELi4ELi3EEENS4_18smem_ptr_flag_bitsILi16EEENST_INS5_IJNSA_ILi8EEESF_EEENS5_IJSF_SB_EEEEEEEvNS4_8identityES10_S1A_vS1B_EENS_8epilogue10collective6detail29Sm90TmaWarpSpecializedAdapterINS1E_15DefaultEpilogueISI_SJ_SJ_NS1D_6thread17LinearCombinationISI_Li1EffLNS1I_9ScaleType4KindE0ELNS_15FloatRoundStyleE2ESI_EENS1_15EpilogueDefaultEEEEEvvEEEEvNT_6ParamsE,"ax",@progbits
	.align	128
.text._ZN7cutlass13device_kernelINS_4gemm6kernel13GemmUniversalIN4cute5tupleIJiiiiEEENS1_10collective13CollectiveMmaINS1_34MainloopSm90TmaGmmaWarpSpecializedILi10ENS5_IJNS4_1CILi1EEESB_SB_EEENS1_32KernelTmaWarpSpecializedPingpongEEENS5_IJNSA_ILi64EEENSA_ILi112EEESF_EEENS_10bfloat16_tENS5_IJlSB_lEEESI_SJ_NS4_8TiledMMAINS4_8MMA_AtomIJNS4_4SM904GMMA27MMA_64x16x16_F32BF16BF16_SSILNSN_5MajorE0ELSP_0ELNSN_7ScaleInE1ELSQ_1EEEEEENS4_6LayoutISC_NS5_IJNSA_ILi0EEESU_SU_EEEEENS5_IJNS4_10UnderscoreESX_SX_EEEEENS4_13SM90_TMA_LOADENS4_14ComposedLayoutINS4_7SwizzleILi3ELi4ELi3EEENS4_18smem_ptr_flag_bitsILi16EEENST_INS5_IJNSA_ILi8EEESF_EEENS5_IJSF_SB_EEEEEEEvNS4_8identityES10_S1A_vS1B_EENS_8epilogue10collective6detail29Sm90TmaWarpSpecializedAdapterINS1E_15DefaultEpilogueISI_SJ_SJ_NS1D_6thread17LinearCombinationISI_Li1EffLNS1I_9ScaleType4KindE0ELNS_15FloatRoundStyleE2ESI_EENS1_15EpilogueDefaultEEEEEvvEEEEvNT_6ParamsE:
        .type           _ZN7cutlass13device_kernelINS_4gemm6kernel13GemmUniversalIN4cute5tupleIJiiiiEEENS1_10collective13CollectiveMmaINS1_34MainloopSm90TmaGmmaWarpSpecializedILi10ENS5_IJNS4_1CILi1EEESB_SB_EEENS1_32KernelTmaWarpSpecializedPingpongEEENS5_IJNSA_ILi64EEENSA_ILi112EEESF_EEENS_10bfloat16_tENS5_IJlSB_lEEESI_SJ_NS4_8TiledMMAINS4_8MMA_AtomIJNS4_4SM904GMMA27MMA_64x16x16_F32BF16BF16_SSILNSN_5MajorE0ELSP_0ELNSN_7ScaleInE1ELSQ_1EEEEEENS4_6LayoutISC_NS5_IJNSA_ILi0EEESU_SU_EEEEENS5_IJNS4_10UnderscoreESX_SX_EEEEENS4_13SM90_TMA_LOADENS4_14ComposedLayoutINS4_7SwizzleILi3ELi4ELi3EEENS4_18smem_ptr_flag_bitsILi16EEENST_INS5_IJNSA_ILi8EEESF_EEENS5_IJSF_SB_EEEEEEEvNS4_8identityES10_S1A_vS1B_EENS_8epilogue10collective6detail29Sm90TmaWarpSpecializedAdapterINS1E_15DefaultEpilogueISI_SJ_SJ_NS1D_6thread17LinearCombinationISI_Li1EffLNS1I_9ScaleType4KindE0ELNS_15FloatRoundStyleE2ESI_EENS1_15EpilogueDefaultEEEEEvvEEEEvNT_6ParamsE,@function
        .size           _ZN7cutlass13device_kernelINS_4gemm6kernel13GemmUniversalIN4cute5tupleIJiiiiEEENS1_10collective13CollectiveMmaINS1_34MainloopSm90TmaGmmaWarpSpecializedILi10ENS5_IJNS4_1CILi1EEESB_SB_EEENS1_32KernelTmaWarpSpecializedPingpongEEENS5_IJNSA_ILi64EEENSA_ILi112EEESF_EEENS_10bfloat16_tENS5_IJlSB_lEEESI_SJ_NS4_8TiledMMAINS4_8MMA_AtomIJNS4_4SM904GMMA27MMA_64x16x16_F32BF16BF16_SSILNSN_5MajorE0ELSP_0ELNSN_7ScaleInE1ELSQ_1EEEEEENS4_6LayoutISC_NS5_IJNSA_ILi0EEESU_SU_EEEEENS5_IJNS4_10UnderscoreESX_SX_EEEEENS4_13SM90_TMA_LOADENS4_14ComposedLayoutINS4_7SwizzleILi3ELi4ELi3EEENS4_18smem_ptr_flag_bitsILi16EEENST_INS5_IJNSA_ILi8EEESF_EEENS5_IJSF_SB_EEEEEEEvNS4_8identityES10_S1A_vS1B_EENS_8epilogue10collective6detail29Sm90TmaWarpSpecializedAdapterINS1E_15DefaultEpilogueISI_SJ_SJ_NS1D_6thread17LinearCombinationISI_Li1EffLNS1I_9ScaleType4KindE0ELNS_15FloatRoundStyleE2ESI_EENS1_15EpilogueDefaultEEEEEvvEEEEvNT_6ParamsE,(.L_x_194 - _ZN7cutlass13device_kernelINS_4gemm6kernel13GemmUniversalIN4cute5tupleIJiiiiEEENS1_10collective13CollectiveMmaINS1_34MainloopSm90TmaGmmaWarpSpecializedILi10ENS5_IJNS4_1CILi1EEESB_SB_EEENS1_32KernelTmaWarpSpecializedPingpongEEENS5_IJNSA_ILi64EEENSA_ILi112EEESF_EEENS_10bfloat16_tENS5_IJlSB_lEEESI_SJ_NS4_8TiledMMAINS4_8MMA_AtomIJNS4_4SM904GMMA27MMA_64x16x16_F32BF16BF16_SSILNSN_5MajorE0ELSP_0ELNSN_7ScaleInE1ELSQ_1EEEEEENS4_6LayoutISC_NS5_IJNSA_ILi0EEESU_SU_EEEEENS5_IJNS4_10UnderscoreESX_SX_EEEEENS4_13SM90_TMA_LOADENS4_14ComposedLayoutINS4_7SwizzleILi3ELi4ELi3EEENS4_18smem_ptr_flag_bitsILi16EEENST_INS5_IJNSA_ILi8EEESF_EEENS5_IJSF_SB_EEEEEEEvNS4_8identityES10_S1A_vS1B_EENS_8epilogue10collective6detail29Sm90TmaWarpSpecializedAdapterINS1E_15DefaultEpilogueISI_SJ_SJ_NS1D_6thread17LinearCombinationISI_Li1EffLNS1I_9ScaleType4KindE0ELNS_15FloatRoundStyleE2ESI_EENS1_15EpilogueDefaultEEEEEvvEEEEvNT_6ParamsE)
        .other          _ZN7cutlass13device_kernelINS_4gemm6kernel13GemmUniversalIN4cute5tupleIJiiiiEEENS1_10collective13CollectiveMmaINS1_34MainloopSm90TmaGmmaWarpSpecializedILi10ENS5_IJNS4_1CILi1EEESB_SB_EEENS1_32KernelTmaWarpSpecializedPingpongEEENS5_IJNSA_ILi64EEENSA_ILi112EEESF_EEENS_10bfloat16_tENS5_IJlSB_lEEESI_SJ_NS4_8TiledMMAINS4_8MMA_AtomIJNS4_4SM904GMMA27MMA_64x16x16_F32BF16BF16_SSILNSN_5MajorE0ELSP_0ELNSN_7ScaleInE1ELSQ_1EEEEEENS4_6LayoutISC_NS5_IJNSA_ILi0EEESU_SU_EEEEENS5_IJNS4_10UnderscoreESX_SX_EEEEENS4_13SM90_TMA_LOADENS4_14ComposedLayoutINS4_7SwizzleILi3ELi4ELi3EEENS4_18smem_ptr_flag_bitsILi16EEENST_INS5_IJNSA_ILi8EEESF_EEENS5_IJSF_SB_EEEEEEEvNS4_8identityES10_S1A_vS1B_EENS_8epilogue10collective6detail29Sm90TmaWarpSpecializedAdapterINS1E_15DefaultEpilogueISI_SJ_SJ_NS1D_6thread17LinearCombinationISI_Li1EffLNS1I_9ScaleType4KindE0ELNS_15FloatRoundStyleE2ESI_EENS1_15EpilogueDefaultEEEEEvvEEEEvNT_6ParamsE,@"STO_CUDA_ENTRY STV_DEFAULT"
_ZN7cutlass13device_kernelINS_4gemm6kernel13GemmUniversalIN4cute5tupleIJiiiiEEENS1_10collective13CollectiveMmaINS1_34MainloopSm90TmaGmmaWarpSpecializedILi10ENS5_IJNS4_1CILi1EEESB_SB_EEENS1_32KernelTmaWarpSpecializedPingpongEEENS5_IJNSA_ILi64EEENSA_ILi112EEESF_EEENS_10bfloat16_tENS5_IJlSB_lEEESI_SJ_NS4_8TiledMMAINS4_8MMA_AtomIJNS4_4SM904GMMA27MMA_64x16x16_F32BF16BF16_SSILNSN_5MajorE0ELSP_0ELNSN_7ScaleInE1ELSQ_1EEEEEENS4_6LayoutISC_NS5_IJNSA_ILi0EEESU_SU_EEEEENS5_IJNS4_10UnderscoreESX_SX_EEEEENS4_13SM90_TMA_LOADENS4_14ComposedLayoutINS4_7SwizzleILi3ELi4ELi3EEENS4_18smem_ptr_flag_bitsILi16EEENST_INS5_IJNSA_ILi8EEESF_EEENS5_IJSF_SB_EEEEEEEvNS4_8identityES10_S1A_vS1B_EENS_8epilogue10collective6detail29Sm90TmaWarpSpecializedAdapterINS1E_15DefaultEpilogueISI_SJ_SJ_NS1D_6thread17LinearCombinationISI_Li1EffLNS1I_9ScaleType4KindE0ELNS_15FloatRoundStyleE2ESI_EENS1_15EpilogueDefaultEEEEEvvEEEEvNT_6ParamsE:
[----:B------:R-:W0:Y:S02]  /*0000*/  LDC R1, c[0x0][0x28] ;  /* 0x00000a00ff017b82 */ /* 0x000e240000000800 */
[----:B0-----:R-:W-:Y:S01]  /*0010*/  VIADD R1, R1, 0xfffffff8 ;  /* 0xfffffff801017836 */ /* 0x001fe20000000000 */
[----:B------:R-:W0:Y:S01]  /*0020*/  S2R R4, SR_TID.X ;  /* 0x0000000000047919 */ /* 0x000e220000002100 */
[----:B------:R-:W-:Y:S01]  /*0030*/  ELECT P0, URZ, PT ;  /* 0x00000000003f782f */ /* 0x000fe20003800000 */
[----:B------:R-:W-:Y:S01]  /*0040*/  BSSY B0, `(.L_x_0) ;  /* 0x000000f000007945 */ /* 0x000fe20003800000 */
[--C-:B0-----:R-:W-:Y:S02]  /*0050*/  SHF.R.U32.HI R0, RZ, 0x5, R4.reuse ;  /* 0x00000005ff007819 */ /* 0x101fe40000011604 */
[----:B------:R-:W-:-:S03]  /*0060*/  SHF.R.U32.HI R5, RZ, 0x7, R4 ;  /* 0x00000007ff057819 */ /* 0x000fc60000011604 */
[----:B------:R-:W0:Y:S04]  /*0070*/  SHFL.IDX PT, R2, R0, RZ, 0x1f ;  /* 0x00001fff00027589 */ /* 0x000e2800000e0000 */
[----:B------:R1:W2:Y:S01]  /*0080*/  SHFL.IDX PT, R8, R5, RZ, 0x1f ;  /* 0x00001fff05087589 */ /* 0x0002a200000e0000 */
[----:B0-----:R-:W-:-:S13]  /*0090*/  ISETP.NE.OR P0, PT, R2, RZ, !P0 ;  /* 0x000000ff0200720c */ /* 0x001fda0004705670 */
[----:B-12---:R-:W-:Y:S05]  /*00a0*/  @P0 BRA `(.L_x_1) ;  /* 0x0000000000200947 */ /* 0x006fea0003800000 */
[----:B------:R-:W-:Y:S02]  /*00b0*/  ULDC.64 UR4, c[0x0][0x198] ;  /* 0x0000660000047ab9 */ /* 0x000fe40000000a00 */
[----:B------:R-:W-:Y:S02]  /*00c0*/  UIADD3 UR6, UP0, UR4, 0xf0, URZ ;  /* 0x000000f004067890 */ /* 0x000fe4000ff1e03f */
[----:B------:R-:W-:Y:S02]  /*00d0*/  UIADD3 UR4, UP1, UR4, 0x1f0, URZ ;  /* 0x000001f004047890 */ /* 0x000fe4000ff3e03f */
[----:B------:R-:W-:Y:S02]  /*00e0*/  UIADD3.X UR7, URZ, UR5, URZ, UP0, !UPT ;  /* 0x000000053f077290 */ /* 0x000fe400087fe43f */
[----:B------:R-:W-:-:S07]  /*00f0*/  UIADD3.X UR5, URZ, UR5, URZ, UP1, !UPT ;  /* 0x000000053f057290 */ /* 0x000fce0008ffe43f */
[----:B------:R0:W-:Y:S02]  /*0100*/  UTMACCTL.PF [UR6] ;  /* 0x00000000060079b9 */ /* 0x0001e40008040000 */
[----:B------:R0:W-:Y:S02]  /*0110*/  UTMACCTL.PF [UR4] ;  /* 0x00000000040079b9 */ /* 0x0001e40008040000 */
[----:B0-----:R-:W-:Y:S01]  /*0120*/  NOP ;  /* 0x0000000000007918 */ /* 0x001fe20000000000 */
.L_x_1:
[----:B------:R-:W-:Y:S05]  /*0130*/  BSYNC B0 ;  /* 0x0000000000007941 */ /* 0x000fea0003800000 */
.L_x_0:
[----:B------:R-:W0:Y:S02]  /*0140*/  SHFL.IDX PT, R3, R0, RZ, 0x1f ;  /* 0x00001fff00037589 */ /* 0x000e2400000e0000 */
[----:B0-----:R-:W-:-:S13]  /*0150*/  ISETP.NE.AND P0, PT, R3, RZ, PT ;  /* 0x000000ff0300720c */ /* 0x001fda0003f05270 */
[----:B------:R-:W-:Y:S05]  /*0160*/  @P0 BRA `(.L_x_2) ;  /* 0x0000000000940947 */ /* 0x000fea0003800000 */
[----:B------:R-:W-:Y:S01]  /*0170*/  ELECT P0, URZ, PT ;  /* 0x00000000003f782f */ /* 0x000fe20003800000 */
[----:B------:R-:W-:-:S12]  /*0180*/  BSSY B0, `(.L_x_2) ;  /* 0x0000023000007945 */ /* 0x000fd80003800000 */
[----:B------:R-:W-:Y:S05]  /*0190*/  @!P0 BRA `(.L_x_3) ;  /* 0x0000000000848947 */ /* 0x000fea0003800000 */
[----:B------:R-:W0:Y:S01]  /*01a0*/  S2UR UR8, SR_CgaCtaId ;  /* 0x00000000000879c3 */ /* 0x000e220000008800 */
[----:B------:R-:W-:Y:S01]  /*01b0*/  UMOV UR4, 0x400 ;  /* 0x0000040000047882 */ /* 0x000fe20000000000 */
[----:B------:R-:W-:Y:S01]  /*01c0*/  UMOV UR5, 0x1 ;  /* 0x0000000100057882 */ /* 0x000fe20000000000 */
[----:B------:R-:W-:Y:S02]  /*01d0*/  UMOV UR6, 0x80 ;  /* 0x0000008000067882 */ /* 0x000fe40000000000 */
[----:B------:R-:W-:-:S04]  /*01e0*/  UIADD3 UR6, -UR6, 0x100000, URZ ;  /* 0x0010000006067890 */ /* 0x000fc8000fffe13f */
[----:B------:R-:W-:Y:S02]  /*01f0*/  USHF.L.U32 UR7, UR6, 0xb, URZ ;  /* 0x0000000b06077899 */ /* 0x000fe4000800063f */
[----:B------:R-:W-:Y:S02]  /*0200*/  USHF.L.U32 UR6, UR6, 0x1, URZ ;  /* 0x0000000106067899 */ /* 0x000fe4000800063f */
[----:B0-----:R-:W-:Y:S02]  /*0210*/  ULEA UR8, UR8, UR4, 0x18 ;  /* 0x0000000408087291 */ /* 0x001fe4000f8ec03f */
[----:B------:R-:W-:-:S04]  /*0220*/  UIADD3 UR4, -UR5, 0x100000, URZ ;  /* 0x0010000005047890 */ /* 0x000fc8000fffe13f */
[----:B------:R-:W-:Y:S02]  /*0230*/  USHF.L.U32 UR5, UR4, 0xb, URZ ;  /* 0x0000000b04057899 */ /* 0x000fe4000800063f */
[----:B------:R-:W-:Y:S01]  /*0240*/  USHF.L.U32 UR4, UR4, 0x1, URZ ;  /* 0x0000000104047899 */ /* 0x000fe2000800063f */
[----:B------:R-:W0:Y:S11]  /*0250*/  FENCE.VIEW.ASYNC.S ;  /* 0x00000000000073c6 */ /* 0x000e360000000000 */
[----:B0-----:R0:W1:Y:S01]  /*0260*/  SYNCS.EXCH.64 URZ, [UR8], UR4 ;  /* 0x00000004083f75b2 */ /* 0x0010620008000100 */
[----:B------:R0:W2:Y:S01]  /*0270*/  SYNCS.EXCH.64 URZ, [UR8+0x50], UR6 ;  /* 0x00005006083f75b2 */ /* 0x0000a20008000100 */
[----:B------:R0:W3:Y:S01]  /*0280*/  SYNCS.EXCH.64 URZ, [UR8+0x8], UR4 ;  /* 0x00000804083f75b2 */ /* 0x0000e20008000100 */
[----:B------:R0:W4:Y:S01]  /*0290*/  SYNCS.EXCH.64 URZ, [UR8+0x58], UR6 ;  /* 0x00005806083f75b2 */ /* 0x0001220008000100 */
[----:B------:R0:W0:Y:S01]  /*02a0*/  SYNCS.EXCH.64 URZ, [UR8+0x10], UR4 ;  /* 0x00001004083f75b2 */ /* 0x0000220008000100 */
        /* <DEDUP_REMOVED lines=15> */
[----:B------:R-:W-:Y:S01]  /*03a0*/  NOP ;  /* 0x0000000000007918 */ /* 0x000fe20000000000 */
.L_x_3:
[----:B0-----:R-:W-:Y:S05]  /*03b0*/  BSYNC B0 ;  /* 0x0000000000007941 */ /* 0x001fea0003800000 */
.L_x_2:
[----:B------:R-:W0:Y:S01]  /*03c0*/  SHFL.IDX PT, R6, R0, RZ, 0x1f ;  /* 0x00001fff00067589 */ /* 0x000e2200000e0000 */
[----:B------:R-:W-:Y:S01]  /*03d0*/  ELECT P0, URZ, PT ;  /* 0x00000000003f782f */ /* 0x000fe20003800000 */
[----:B------:R-:W-:Y:S01]  /*03e0*/  NOP ;  /* 0x0000000000007918 */ /* 0x000fe20000000000 */
[----:B------:R-:W-:Y:S01]  /*03f0*/  ELECT P1, URZ, PT ;  /* 0x00000000003f782f */ /* 0x000fe20003820000 */
[----:B------:R-:W5:Y:S01]  /*0400*/  SHFL.IDX PT, R3, R0, RZ, 0x1f ;  /* 0x00001fff00037589 */ /* 0x000f6200000e0000 */
[----:B------:R-:W-:Y:S01]  /*0410*/  UMOV UR4, 0x20 ;  /* 0x0000002000047882 */ /* 0x000fe20000000000 */
[----:B------:R-:W-:Y:S01]  /*0420*/  UMOV UR11, 0x80 ;  /* 0x00000080000b7882 */ /* 0x000fe20000000000 */
[----:B------:R-:W-:Y:S01]  /*0430*/  NOP ;  /* 0x0000000000007918 */ /* 0x000fe20000000000 */
[C---:B------:R-:W-:Y:S01]  /*0440*/  VIADD R33, R8.reuse, 0xffffffff ;  /* 0xffffffff08217836 */ /* 0x040fe20000000000 */
[----:B------:R-:W1:Y:S01]  /*0450*/  SHFL.IDX PT, R5, R5, RZ, 0x1f ;  /* 0x00001fff05057589 */ /* 0x000e6200000e0000 */
[----:B------:R-:W-:Y:S01]  /*0460*/  ULDC.64 UR46, c[0x0][0x208] ;  /* 0x00008200002e7ab9 */ /* 0x000fe20000000a00 */
[----:B------:R-:W-:-:S02]  /*0470*/  ISETP.NE.AND P2, PT, R8, RZ, PT ;  /* 0x000000ff0800720c */ /* 0x000fc40003f45270 */
[----:B------:R-:W-:Y:S02]  /*0480*/  ISETP.GE.U32.AND P3, PT, R33, 0x2, PT ;  /* 0x000000022100780c */ /* 0x000fe40003f66070 */
[----:B0-----:R-:W-:Y:S02]  /*0490*/  ISETP.NE.OR P0, PT, R6, RZ, !P0 ;  /* 0x000000ff0600720c */ /* 0x001fe40004705670 */
[----:B-----5:R-:W-:Y:S02]  /*04a0*/  ISETP.NE.OR P1, PT, R3, RZ, !P1 ;  /* 0x000000ff0300720c */ /* 0x020fe40004f25670 */
[----:B------:R-:W-:-:S04]  /*04b0*/  SHF.R.S32.HI R3, RZ, 0x1f, R2 ;  /* 0x0000001fff037819 */ /* 0x000fc80000011402 */
[----:B------:R-:W-:-:S05]  /*04c0*/  LEA.HI R3, R3, R2, RZ, 0x2 ;  /* 0x0000000203037211 */ /* 0x000fca00078f10ff */
[----:B------:R-:W-:Y:S01]  /*04d0*/  VOTEU.ALL UP0, P0 ;  /* 0x00000000003f7886 */ /* 0x000fe20000000000 */
[----:B------:R-:W-:Y:S01]  /*04e0*/  LOP3.LUT R3, R3, 0xfffffffc, RZ, 0xc0, !PT ;  /* 0xfffffffc03037812 */ /* 0x000fe200078ec0ff */
[----:B------:R-:W-:-:S03]  /*04f0*/  VOTEU.ALL UP1, P1 ;  /* 0x00000000003f7886 */ /* 0x000fc60000820000 */
[----:B------:R-:W0:Y:S01]  /*0500*/  @!UP0 S2UR UR7, SR_CgaCtaId ;  /* 0x00000000000789c3 */ /* 0x000e220000008800 */
[----:B------:R-:W-:Y:S01]  /*0510*/  @!UP0 UMOV UR6, 0x400 ;  /* 0x0000040000068882 */ /* 0x000fe20000000000 */
[----:B------:R-:W-:-:S04]  /*0520*/  @!UP0 UIADD3 UR4, -UR4, 0x100000, URZ ;  /* 0x0010000004048890 */ /* 0x000fc8000fffe13f */
[----:B------:R-:W-:Y:S02]  /*0530*/  @!UP0 USHF.L.U32 UR5, UR4, 0xb, URZ ;  /* 0x0000000b04058899 */ /* 0x000fe4000800063f */
[----:B------:R-:W-:Y:S01]  /*0540*/  @!UP0 USHF.L.U32 UR4, UR4, 0x1, URZ ;  /* 0x0000000104048899 */ /* 0x000fe2000800063f */
[----:B------:R-:W-:Y:S01]  /*0550*/  IMAD.IADD R0, R2, 0x1, -R3 ;  /* 0x0000000102007824 */ /* 0x000fe200078e0a03 */
[----:B------:R-:W-:Y:S01]  /*0560*/  @!UP1 UMOV UR9, 0x400 ;  /* 0x0000040000099882 */ /* 0x000fe20000000000 */
[----:B------:R-:W-:Y:S01]  /*0570*/  VOTEU.ALL UP2, P1 ;  /* 0x00000000003f7886 */ /* 0x000fe20000840000 */
[----:B------:R-:W-:Y:S01]  /*0580*/  VOTEU.ALL UP3, P1 ;  /* 0x00000000003f7886 */ /* 0x000fe20000860000 */
[----:B------:R-:W-:Y:S01]  /*0590*/  VOTEU.ALL UP4, P1 ;  /* 0x00000000003f7886 */ /* 0x000fe20000880000 */
[----:B------:R-:W5:Y:S01]  /*05a0*/  @!UP1 S2UR UR10, SR_CgaCtaId ;  /* 0x00000000000a99c3 */ /* 0x000f620000008800 */
[----:B------:R-:W-:Y:S01]  /*05b0*/  VOTEU.ALL UP5, P1 ;  /* 0x00000000003f7886 */ /* 0x000fe200008a0000 */
[----:B------:R-:W-:-:S04]  /*05c0*/  SHF.R.S32.HI R3, RZ, 0x1f, R4 ;  /* 0x0000001fff037819 */ /* 0x000fc80000011404 */
[----:B------:R-:W-:-:S04]  /*05d0*/  LEA.HI R3, R3, R4, RZ, 0x7 ;  /* 0x0000000403037211 */ /* 0x000fc800078f38ff */
[----:B------:R-:W-:-:S05]  /*05e0*/  LOP3.LUT R3, R3, 0xffffff80, RZ, 0xc0, !PT ;  /* 0xffffff8003037812 */ /* 0x000fca00078ec0ff */
[----:B------:R-:W-:Y:S01]  /*05f0*/  IMAD.IADD R3, R4, 0x1, -R3 ;  /* 0x0000000104037824 */ /* 0x000fe200078e0a03 */
[----:B0-----:R-:W-:Y:S02]  /*0600*/  @!UP0 ULEA UR8, UR7, UR6, 0x18 ;  /* 0x0000000607088291 */ /* 0x001fe4000f8ec03f */
[----:B------:R-:W-:-:S04]  /*0610*/  @!UP1 UIADD3 UR6, -UR11, 0x100000, URZ ;  /* 0x001000000b069890 */ /* 0x000fc8000fffe13f */
[----:B------:R-:W-:Y:S02]  /*0620*/  @!UP1 USHF.L.U32 UR7, UR6, 0xb, URZ ;  /* 0x0000000b06079899 */ /* 0x000fe4000800063f */
[----:B------:R-:W-:Y:S01]  /*0630*/  @!UP1 USHF.L.U32 UR6, UR6, 0x1, URZ ;  /* 0x0000000106069899 */ /* 0x000fe2000800063f */
[----:B------:R-:W-:Y:S01]  /*0640*/  VOTEU.ALL UP0, P0 ;  /* 0x00000000003f7886 */ /* 0x000fe20000000000 */
[----:B-----5:R-:W-:Y:S01]  /*0650*/  @!UP1 ULEA UR9, UR10, UR9, 0x18 ;  /* 0x000000090a099291 */ /* 0x020fe2000f8ec03f */
[----:B------:R-:W-:Y:S02]  /*0660*/  VOTEU.ALL UP1, P0 ;  /* 0x00000000003f7886 */ /* 0x000fe40000020000 */
[----:B------:R-:W-:Y:S01]  /*0670*/  ULDC.64 UR10, c[0x0][0x598] ;  /* 0x00016600000a7ab9 */ /* 0x000fe20000000a00 */
[----:B------:R-:W-:Y:S01]  /*0680*/  ISETP.NE.AND P0, PT, R0, 0x3, PT ;  /* 0x000000030000780c */ /* 0x000fe20003f05270 */
[----:B------:R-:W0:Y:S02]  /*0690*/  FENCE.VIEW.ASYNC.S ;  /* 0x00000000000073c6 */ /* 0x000e240000000000 */
[----:B0-----:R0:W1:Y:S01]  /*06a0*/  @!UP0 SYNCS.EXCH.64 URZ, [UR8+0xd0], UR4 ;  /* 0x0000d004083f85b2 */ /* 0x0010620008000100 */
[----:B------:R-:W-:-:S02]  /*06b0*/  ISETP.NE.U32.AND P1, PT, RZ, UR10, PT ;  /* 0x0000000aff007c0c */ /* 0x000fc4000bf25070 */
[----:B------:R-:W-:Y:S02]  /*06c0*/  ISETP.EQ.OR P0, PT, R0, RZ, !P0 ;  /* 0x000000ff0000720c */ /* 0x000fe40004702670 */
[----:B------:R-:W-:Y:S02]  /*06d0*/  ISETP.NE.AND.EX P1, PT, RZ, UR11, PT, P1 ;  /* 0x0000000bff007c0c */ /* 0x000fe4000bf25310 */
[----:B------:R-:W-:-:S04]  /*06e0*/  ISETP.EQ.AND P0, PT, R8, RZ, P0 ;  /* 0x000000ff0800720c */ /* 0x000fc80000702270 */
[----:B------:R-:W-:-:S04]  /*06f0*/  SEL R16, RZ, 0x1, !P0 ;  /* 0x00000001ff107807 */ /* 0x000fc80004000000 */
[----:B------:R-:W-:Y:S01]  /*0700*/  SEL R16, R16, 0x2, P3 ;  /* 0x0000000210107807 */ /* 0x000fe20001800000 */
[----:B------:R0:W1:Y:S01]  /*0710*/  @!UP1 SYNCS.EXCH.64 URZ, [UR8+0xd8], UR4 ;  /* 0x0000d804083f95b2 */ /* 0x0000620008000100 */
[----:B------:R-:W-:Y:S01]  /*0720*/  NOP ;  /* 0x0000000000007918 */ /* 0x000fe20000000000 */
[----:B------:R0:W1:Y:S01]  /*0730*/  @!UP2 SYNCS.EXCH.64 URZ, [UR9+0xb0], UR6 ;  /* 0x0000b006093fa5b2 */ /* 0x0000620008000100 */
[----:B------:R0:W1:Y:S01]  /*0740*/  @!UP3 SYNCS.EXCH.64 URZ, [UR9+0xb8], UR6 ;  /* 0x0000b806093fb5b2 */ /* 0x0000620008000100 */
[----:B------:R0:W1:Y:S01]  /*0750*/  @!UP4 SYNCS.EXCH.64 URZ, [UR9+0xc0], UR6 ;  /* 0x0000c006093fc5b2 */ /* 0x0000620008000100 */
[----:B------:R0:W1:Y:S01]  /*0760*/  @!UP5 SYNCS.EXCH.64 URZ, [UR9+0xc8], UR6 ;  /* 0x0000c806093fd5b2 */ /* 0x0000620008000100 */
[----:B------:R-:W-:Y:S01]  /*0770*/  NOP ;  /* 0x0000000000007918 */ /* 0x000fe20000000000 */
[----:B-1234-:R-:W-:Y:S06]  /*0780*/  BAR.SYNC.DEFER_BLOCKING 0x0 ;  /* 0x0000000000007b1d */ /* 0x01efec0000010000 */
[----:B0-----:R-:W-:Y:S05]  /*0790*/  @!P1 BRA `(.L_x_4) ;  /* 0x00000000001c9947 */ /* 0x001fea0003800000 */
[----:B------:R-:W0:Y:S02]  /*07a0*/  LDC.64 R6, c[0x0][0x598] ;  /* 0x00016600ff067b82 */ /* 0x000e240000000a00 */
[----:B0-----:R-:W2:Y:S02]  /*07b0*/  LDG.E.64 R6, desc[UR46][R6.64] ;  /* 0x0000002e06067981 */ /* 0x001ea4000c1e1b00 */
[----:B--2---:R-:W-:-:S04]  /*07c0*/  ISETP.NE.U32.AND P0, PT, R6, RZ, PT ;  /* 0x000000ff0600720c */ /* 0x004fc80003f05070 */
[----:B------:R-:W-:-:S13]  /*07d0*/  ISETP.NE.AND.EX P0, PT, R7, RZ, PT, P0 ;  /* 0x000000ff0700720c */ /* 0x000fda0003f05300 */
[----:B------:R-:W-:Y:S05]  /*07e0*/  @!P0 BRA `(.L_x_4) ;  /* 0x0000000000088947 */ /* 0x000fea0003800000 */
[----:B------:R1:W5:Y:S01]  /*07f0*/  LD.E R80, desc[UR46][R6.64] ;  /* 0x0000002e06507980 */ /* 0x000362000c101900 */
[----:B------:R-:W-:Y:S05]  /*0800*/  BRA `(.L_x_5) ;  /* 0x0000000000247947 */ /* 0x000fea0003800000 */
.L_x_4:
[----:B------:R-:W-:Y:S02]  /*0810*/  ULDC.64 UR4, c[0x0][0x588] ;  /* 0x0001620000047ab9 */ /* 0x000fe40000000a00 */
[----:B------:R-:W-:-:S04]  /*0820*/  ISETP.NE.U32.AND P0, PT, RZ, UR4, PT ;  /* 0x00000004ff007c0c */ /* 0x000fc8000bf05070 */
[----:B------:R-:W-:-:S13]  /*0830*/  ISETP.NE.AND.EX P0, PT, RZ, UR5, PT, P0 ;  /* 0x00000005ff007c0c */ /* 0x000fda000bf05300 */
[----:B------:R-:W-:Y:S05]  /*0840*/  @!P0 BRA `(.L_x_6) ;  /* 0x00000000000c8947 */ /* 0x000fea0003800000 */
[----:B------:R-:W0:Y:S02]  /*0850*/  LDC.64 R80, c[0x0][0x588] ;  /* 0x00016200ff507b82 */ /* 0x000e240000000a00 */
[----:B0-----:R0:W5:Y:S01]  /*0860*/  LDG.E R80, desc[UR46][R80.64] ;  /* 0x0000002e50507981 */ /* 0x001162000c1e1900 */
[----:B------:R-:W-:Y:S05]  /*0870*/  BRA `(.L_x_5) ;  /* 0x0000000000087947 */ /* 0x000fea0003800000 */
.L_x_6:
[----:B------:R-:W-:Y:S02]  /*0880*/  ULDC UR4, c[0x0][0x580] ;  /* 0x0001600000047ab9 */ /* 0x000fe40000000800 */
[----:B------:R-:W-:-:S07]  /*0890*/  IMAD.U32 R80, RZ, RZ, UR4 ;  /* 0x00000004ff507e24 */ /* 0x000fce000f8e00ff */
.L_x_5:
[----:B------:R-:W-:Y:S02]  /*08a0*/  ULDC.64 UR4, c[0x0][0x5a0] ;  /* 0x0001680000047ab9 */ /* 0x000fe40000000a00 */
[----:B------:R-:W-:-:S04]  /*08b0*/  ISETP.NE.U32.AND P0, PT, RZ, UR4, PT ;  /* 0x00000004ff007c0c */ /* 0x000fc8000bf05070 */
[----:B------:R-:W-:-:S13]  /*08c0*/  ISETP.NE.AND.EX P0, PT, RZ, UR5, PT, P0 ;  /* 0x00000005ff007c0c */ /* 0x000fda000bf05300 */
[----:B------:R-:W-:Y:S05]  /*08d0*/  @!P0 BRA `(.L_x_7) ;  /* 0x00000000001c8947 */ /* 0x000fea0003800000 */
[----:B-1----:R-:W1:Y:S02]  /*08e0*/  LDC.64 R6, c[0x0][0x5a0] ;  /* 0x00016800ff067b82 */ /* 0x002e640000000a00 */
[----:B-1----:R-:W2:Y:S02]  /*08f0*/  LDG.E.64 R6, desc[UR46][R6.64] ;  /* 0x0000002e06067981 */ /* 0x002ea4000c1e1b00 */
[----:B--2---:R-:W-:-:S04]  /*0900*/  ISETP.NE.U32.AND P0, PT, R6, RZ, PT ;  /* 0x000000ff0600720c */ /* 0x004fc80003f05070 */
[----:B------:R-:W-:-:S13]  /*0910*/  ISETP.NE.AND.EX P0, PT, R7, RZ, PT, P0 ;  /* 0x000000ff0700720c */ /* 0x000fda0003f05300 */
[----:B------:R-:W-:Y:S05]  /*0920*/  @!P0 BRA `(.L_x_7) ;  /* 0x0000000000088947 */ /* 0x000fea0003800000 */
[----:B0-----:R2:W5:Y:S01]  /*0930*/  LD.E R81, desc[UR46][R6.64] ;  /* 0x0000002e06517980 */ /* 0x001562000c101900 */
[----:B------:R-:W-:Y:S05]  /*0940*/  BRA `(.L_x_8) ;  /* 0x0000000000247947 */ /* 0x000fea0003800000 */
.L_x_7:
[----:B------:R-:W-:Y:S02]  /*0950*/  ULDC.64 UR4, c[0x0][0x590] ;  /* 0x0001640000047ab9 */ /* 0x000fe40000000a00 */
[----:B------:R-:W-:-:S04]  /*0960*/  ISETP.NE.U32.AND P0, PT, RZ, UR4, PT ;  /* 0x00000004ff007c0c */ /* 0x000fc8000bf05070 */
[----:B------:R-:W-:-:S13]  /*0970*/  ISETP.NE.AND.EX P0, PT, RZ, UR5, PT, P0 ;  /* 0x00000005ff007c0c */ /* 0x000fda000bf05300 */
[----:B------:R-:W-:Y:S05]  /*0980*/  @!P0 BRA `(.L_x_9) ;  /* 0x00000000000c8947 */ /* 0x000fea0003800000 */
[----:B-1----:R-:W0:Y:S02]  /*0990*/  LDC.64 R6, c[0x0][0x590] ;  /* 0x00016400ff067b82 */ /* 0x002e240000000a00 */
[----:B0-----:R0:W5:Y:S01]  /*09a0*/  LDG.E R81, desc[UR46][R6.64] ;  /* 0x0000002e06517981 */ /* 0x001162000c1e1900 */
[----:B------:R-:W-:Y:S05]  /*09b0*/  BRA `(.L_x_8) ;  /* 0x0000000000087947 */ /* 0x000fea0003800000 */
.L_x_9:
[----:B------:R-:W-:Y:S02]  /*09c0*/  ULDC UR4, c[0x0][0x584] ;  /* 0x0001610000047ab9 */ /* 0x000fe40000000800 */
[----:B0-----:R-:W-:-:S07]  /*09d0*/  IMAD.U32 R81, RZ, RZ, UR4 ;  /* 0x00000004ff517e24 */ /* 0x001fce000f8e00ff */
.L_x_8:
[----:B------:R-:W3:Y:S01]  /*09e0*/  LDC R2, c[0x0][0x65c] ;  /* 0x00019700ff027b82 */ /* 0x000ee20000000800 */
[----:B------:R-:W4:Y:S01]  /*09f0*/  S2R R14, SR_CTAID.Y ;  /* 0x00000000000e7919 */ /* 0x000f220000002600 */
[----:B------:R-:W-:Y:S01]  /*0a00*/  ULDC UR6, c[0x0][0x28c] ;  /* 0x0000a30000067ab9 */ /* 0x000fe20000000800 */
[----:B------:R-:W-:Y:S01]  /*0a10*/  ISETP.NE.AND P0, PT, R8, 0x2, PT ;  /* 0x000000020800780c */ /* 0x000fe20003f05270 */
[----:B------:R-:W-:Y:S01]  /*0a20*/  UIADD3 UR6, UR6, 0x3f, URZ ;  /* 0x0000003f06067890 */ /* 0x000fe2000fffe03f */
[----:B012---:R-:W0:Y:S01]  /*0a30*/  S2R R6, SR_CTAID.X ;  /* 0x0000000000067919 */ /* 0x007e220000002500 */
[----:B------:R-:W-:Y:S01]  /*0a40*/  IMAD.MOV.U32 R7, RZ, RZ, RZ ;  /* 0x000000ffff077224 */ /* 0x000fe200078e00ff */
[----:B------:R-:W-:Y:S01]  /*0a50*/  UMOV UR36, URZ ;  /* 0x0000003f00247c82 */ /* 0x000fe20008000000 */
[----:B------:R-:W-:Y:S01]  /*0a60*/  USHF.R.S32.HI UR7, URZ, 0x1f, UR6 ;  /* 0x0000001f3f077899 */ /* 0x000fe20008011406 */
[----:B------:R-:W-:Y:S01]  /*0a70*/  UMOV UR37, URZ ;  /* 0x0000003f00257c82 */ /* 0x000fe20008000000 */
[----:B------:R-:W-:-:S02]  /*0a80*/  ULDC.64 UR8, c[0x0][0x650] ;  /* 0x0001940000087ab9 */ /* 0x000fc40000000a00 */
[----:B------:R-:W-:-:S04]  /*0a90*/  ULEA.HI UR7, UR7, UR6, URZ, 0x6 ;  /* 0x0000000607077291 */ /* 0x000fc8000f8f303f */
[----:B------:R-:W-:Y:S01]  /*0aa0*/  USHF.R.S32.HI UR38, URZ, 0x6, UR7 ;  /* 0x000000063f267899 */ /* 0x000fe20008011407 */
[----:B---3--:R-:W-:-:S13]  /*0ab0*/  ISETP.NE.AND P1, PT, R2, 0x1, PT ;  /* 0x000000010200780c */ /* 0x008fda0003f25270 */
[----:B------:R-:W0:Y:S01]  /*0ac0*/  @P1 LDC R19, c[0x0][0x10] ;  /* 0x00000400ff131b82 */ /* 0x000e220000000800 */
[----:B----4-:R-:W-:Y:S02]  /*0ad0*/  @P1 IMAD.MOV.U32 R8, RZ, RZ, R14 ;  /* 0x000000ffff081224 */ /* 0x010fe400078e000e */
[----:B------:R-:W-:Y:S02]  /*0ae0*/  @P1 IMAD.MOV.U32 R9, RZ, RZ, RZ ;  /* 0x000000ffff091224 */ /* 0x000fe400078e00ff */
[----:B------:R-:W-:-:S03]  /*0af0*/  @P1 IMAD.MOV.U32 R17, RZ, RZ, RZ ;  /* 0x000000ffff111224 */ /* 0x000fc600078e00ff */
[----:B------:R-:W1:Y:S01]  /*0b00*/  @!P1 LDC R11, c[0x0][0xc] ;  /* 0x00000300ff0b9b82 */ /* 0x000e620000000800 */
[----:B------:R-:W-:Y:S01]  /*0b10*/  ULDC UR4, c[0x0][0xc] ;  /* 0x0000030000047ab9 */ /* 0x000fe20000000800 */
[----:B------:R-:W-:Y:S02]  /*0b20*/  ULDC UR5, c[0x0][0x10] ;  /* 0x0000040000057ab9 */ /* 0x000fe40000000800 */
[----:B------:R-:W-:-:S04]  /*0b30*/  UIMAD.WIDE.U32 UR4, UR4, UR5, URZ ;  /* 0x00000005040472a5 */ /* 0x000fc8000f8e003f */
[----:B------:R-:W2:Y:S01]  /*0b40*/  LDC R2, c[0x0][0x14] ;  /* 0x00000500ff027b82 */ /* 0x000ea20000000800 */
[----:B0-----:R-:W-:-:S04]  /*0b50*/  @P1 IMAD.WIDE.U32 R18, R6, R19, R8 ;  /* 0x0000001306121225 */ /* 0x001fc800078e0008 */
[----:B------:R-:W-:Y:S02]  /*0b60*/  @P1 IMAD.IADD R17, R19, 0x1, R17 ;  /* 0x0000000113111824 */ /* 0x000fe400078e0211 */
[----:B-1----:R-:W-:-:S04]  /*0b70*/  @!P1 IMAD.WIDE.U32 R8, R11, R14, R6 ;  /* 0x0000000e0b089225 */ /* 0x002fc800078e0006 */
[----:B------:R-:W-:Y:S02]  /*0b80*/  @!P1 IMAD.MOV.U32 R18, RZ, RZ, R8 ;  /* 0x000000ffff129224 */ /* 0x000fe400078e0008 */
[----:B------:R-:W-:Y:S02]  /*0b90*/  @!P1 IMAD.MOV.U32 R17, RZ, RZ, R9 ;  /* 0x000000ffff119224 */ /* 0x000fe400078e0009 */
[----:B--2---:R-:W-:-:S04]  /*0ba0*/  IMAD.WIDE.U32 R12, R2, UR4, RZ ;  /* 0x00000004020c7c25 */ /* 0x004fc8000f8e00ff */
[----:B------:R-:W-:Y:S01]  /*0bb0*/  IMAD R23, R2, UR5, RZ ;  /* 0x0000000502177c24 */ /* 0x000fe2000f8e02ff */
[----:B------:R0:W-:Y:S03]  /*0bc0*/  STL.64 [R1], R12 ;  /* 0x0000000c01007387 */ /* 0x0001e60000100a00 */
[----:B------:R-:W-:Y:S01]  /*0bd0*/  IMAD.IADD R23, R13, 0x1, R23 ;  /* 0x000000010d177824 */ /* 0x000fe200078e0217 */
[----:B------:R-:W-:Y:S06]  /*0be0*/  @P0 BRA `(.L_x_10) ;  /* 0x0000000000200947 */ /* 0x000fec0003800000 */
[----:B------:R-:W-:Y:S01]  /*0bf0*/  UISETP.GE.U32.AND UP0, UPT, UR38, 0xa, UPT ;  /* 0x0000000a2600788c */ /* 0x000fe2000bf06070 */
[----:B------:R-:W-:Y:S01]  /*0c00*/  IADD3 R18, P0, R18, R12, RZ ;  /* 0x0000000c12127210 */ /* 0x000fe20007f1e0ff */
[----:B------:R-:W-:Y:S01]  /*0c10*/  UIMAD.WIDE.U32 UR4, UR38, -0x33333333, URZ ;  /* 0xcccccccd260478a5 */ /* 0x000fe2000f8e003f */
[----:B------:R-:W-:-:S03]  /*0c20*/  UMOV UR37, URZ ;  /* 0x0000003f00257c82 */ /* 0x000fc60008000000 */
[----:B------:R-:W-:Y:S01]  /*0c30*/  USHF.R.U32.HI UR4, URZ, 0x3, UR5 ;  /* 0x000000033f047899 */ /* 0x000fe20008011605 */
[----:B------:R-:W-:-:S03]  /*0c40*/  IMAD.X R17, R23, 0x1, R17, P0 ;  /* 0x0000000117117824 */ /* 0x000fc600000e0611 */
[----:B------:R-:W-:Y:S02]  /*0c50*/  UIMAD UR36, UR4, -0xa, UR38 ;  /* 0xfffffff6042478a4 */ /* 0x000fe4000f8e0226 */
[----:B------:R-:W-:-:S12]  /*0c60*/  @UP0 ULOP3.LUT UR37, UR4, 0x1, URZ, 0xc0, !UPT ;  /* 0x0000000104250892 */ /* 0x000fd8000f8ec03f */
.L_x_10:
[----:B------:R-:W-:Y:S01]  /*0c70*/  ISETP.GE.U32.AND P0, PT, R18, UR8, PT ;  /* 0x0000000812007c0c */ /* 0x000fe2000bf06070 */
[----:B------:R-:W-:Y:S01]  /*0c80*/  IMAD.MOV.U32 R19, RZ, RZ, -0x1 ;  /* 0xffffffffff137424 */ /* 0x000fe200078e00ff */
[----:B------:R-:W-:Y:S01]  /*0c90*/  PRMT R8, RZ, 0x7610, R8 ;  /* 0x00007610ff087816 */ /* 0x000fe20000000008 */
[----:B------:R-:W-:Y:S01]  /*0ca0*/  IMAD.MOV.U32 R22, RZ, RZ, -0x1 ;  /* 0xffffffffff167424 */ /* 0x000fe200078e00ff */
[----:B------:R-:W-:Y:S01]  /*0cb0*/  ISETP.GE.U32.AND.EX P0, PT, R17, UR9, PT, P0 ;  /* 0x0000000911007c0c */ /* 0x000fe2000bf06100 */
[----:B------:R-:W-:-:S12]  /*0cc0*/  IMAD.MOV.U32 R2, RZ, RZ, -0x1 ;  /* 0xffffffffff027424 */ /* 0x000fd800078e00ff */
[----:B------:R-:W-:Y:S05]  /*0cd0*/  @P0 BRA `(.L_x_11) ;  /* 0x00000004005c0947 */ /* 0x000fea0003800000 */
[----:B------:R-:W1:Y:S01]  /*0ce0*/  LDC.64 R20, c[0x0][0x628] ;  /* 0x00018a00ff147b82 */ /* 0x000e620000000a00 */
[----:B------:R-:W-:Y:S02]  /*0cf0*/  IMAD.MOV.U32 R8, RZ, RZ, R18 ;  /* 0x000000ffff087224 */ /* 0x000fe400078e0012 */
[----:B------:R-:W-:-:S05]  /*0d00*/  IMAD.MOV.U32 R9, RZ, RZ, R17 ;  /* 0x000000ffff097224 */ /* 0x000fca00078e0011 */
[----:B------:R-:W2:Y:S08]  /*0d10*/  LDC R2, c[0x0][0x630] ;  /* 0x00018c00ff027b82 */ /* 0x000eb00000000800 */
[----:B------:R-:W3:Y:S01]  /*0d20*/  LDC.64 R24, c[0x0][0x620] ;  /* 0x00018800ff187b82 */ /* 0x000ee20000000a00 */
[----:B-1----:R-:W-:-:S04]  /*0d30*/  ISETP.NE.U32.AND P0, PT, R20, RZ, PT ;  /* 0x000000ff1400720c */ /* 0x002fc80003f05070 */
[----:B------:R-:W-:-:S13]  /*0d40*/  ISETP.NE.AND.EX P0, PT, R21, RZ, PT, P0 ;  /* 0x000000ff1500720c */ /* 0x000fda0003f05300 */
[----:B--23--:R-:W-:Y:S05]  /*0d50*/  @!P0 BRA `(.L_x_12) ;  /* 0x0000000000288947 */ /* 0x00cfea0003800000 */
[----:B0-----:R-:W0:Y:S02]  /*0d60*/  LDC R13, c[0x0][0x634] ;  /* 0x00018d00ff0d7b82 */ /* 0x001e240000000800 */
[----:B0-----:R-:W-:-:S05]  /*0d70*/  IADD3 R13, P0, R18, R13, RZ ;  /* 0x0000000d120d7210 */ /* 0x001fca0007f1e0ff */
[----:B------:R-:W-:-:S04]  /*0d80*/  IMAD.X R15, RZ, RZ, R17, P0 ;  /* 0x000000ffff0f7224 */ /* 0x000fc800000e0611 */
[----:B------:R-:W-:-:S04]  /*0d90*/  IMAD.WIDE.U32 R8, R15, R20, RZ ;  /* 0x000000140f087225 */ /* 0x000fc800078e00ff */
[----:B------:R-:W-:-:S04]  /*0da0*/  IMAD.WIDE.U32 R10, P0, R13, R21, R8 ;  /* 0x000000150d0a7225 */ /* 0x000fc80007800008 */
[----:B------:R-:W-:-:S04]  /*0db0*/  IMAD.WIDE.U32 R8, R13, R20, RZ ;  /* 0x000000140d087225 */ /* 0x000fc800078e00ff */
[----:B------:R-:W-:Y:S01]  /*0dc0*/  IMAD.X R13, RZ, RZ, RZ, P0 ;  /* 0x000000ffff0d7224 */ /* 0x000fe200000e06ff */
[----:B------:R-:W-:Y:S01]  /*0dd0*/  IADD3 RZ, P0, R9, R10, RZ ;  /* 0x0000000a09ff7210 */ /* 0x000fe20007f1e0ff */
[----:B------:R-:W-:-:S04]  /*0de0*/  IMAD.MOV.U32 R12, RZ, RZ, R11 ;  /* 0x000000ffff0c7224 */ /* 0x000fc800078e000b */
[----:B------:R-:W-:-:S08]  /*0df0*/  IMAD.WIDE.U32.X R8, R15, R21, R12, P0 ;  /* 0x000000150f087225 */ /* 0x000fd000000e040c */
.L_x_12:
[-CC-:B------:R-:W-:Y:S01]  /*0e00*/  SHF.R.U64 R31, R8, R2.reuse, R9.reuse ;  /* 0x00000002081f7219 */ /* 0x180fe20000001209 */
[----:B0-----:R-:W0:Y:S01]  /*0e10*/  LDC R12, c[0x0][0x618] ;  /* 0x00018600ff0c7b82 */ /* 0x001e220000000800 */
[----:B------:R-:W-:Y:S01]  /*0e20*/  SHF.R.U32.HI R7, RZ, R2, R9 ;  /* 0x00000002ff077219 */ /* 0x000fe20000011609 */
[----:B------:R-:W-:Y:S01]  /*0e30*/  ULDC UR4, c[0x0][0x150] ;  /* 0x0000540000047ab9 */ /* 0x000fe20000000800 */
[----:B------:R-:W-:Y:S01]  /*0e40*/  IADD3 R11, P0, RZ, -R31, RZ ;  /* 0x8000001fff0b7210 */ /* 0x000fe20007f1e0ff */
[----:B------:R-:W-:Y:S01]  /*0e50*/  IMAD.MOV.U32 R19, RZ, RZ, R17 ;  /* 0x000000ffff137224 */ /* 0x000fe200078e0011 */
[----:B------:R-:W-:-:S03]  /*0e60*/  I2FP.F32.U32 R2, R6 ;  /* 0x0000000600027245 */ /* 0x000fc60000201000 */
[----:B------:R-:W1:Y:S01]  /*0e70*/  LDC.64 R26, c[0x0][0x640] ;  /* 0x00019000ff1a7b82 */ /* 0x000e620000000a00 */
[----:B------:R-:W-:Y:S02]  /*0e80*/  IMAD.X R13, RZ, RZ, ~R7, P0 ;  /* 0x000000ffff0d7224 */ /* 0x000fe400000e0e07 */
[----:B------:R-:W-:Y:S01]  /*0e90*/  FMUL R2, R2, UR4 ;  /* 0x0000000402027c20 */ /* 0x000fe20008400000 */
[----:B------:R-:W-:Y:S01]  /*0ea0*/  IMAD.WIDE.U32 R8, R11, R24, R18 ;  /* 0x000000180b087225 */ /* 0x000fe200078e0012 */
[----:B------:R-:W-:-:S03]  /*0eb0*/  ULDC UR4, c[0x0][0x154] ;  /* 0x0000550000047ab9 */ /* 0x000fc60000000800 */
[----:B------:R-:W-:Y:S01]  /*0ec0*/  IMAD R10, R13, R24, RZ ;  /* 0x000000180d0a7224 */ /* 0x000fe200078e02ff */
[----:B------:R-:W2:Y:S01]  /*0ed0*/  LDC R7, c[0x0][0x144] ;  /* 0x00005100ff077b82 */ /* 0x000ea20000000800 */
[----:B------:R-:W3:Y:S02]  /*0ee0*/  F2I.U32.TRUNC.NTZ R2, R2 ;  /* 0x0000000200027305 */ /* 0x000ee4000020f000 */
[----:B------:R-:W-:-:S04]  /*0ef0*/  IMAD R11, R11, R25, R10 ;  /* 0x000000190b0b7224 */ /* 0x000fc800078e020a */
[----:B------:R-:W-:Y:S01]  /*0f00*/  IMAD.IADD R9, R9, 0x1, R11 ;  /* 0x0000000109097824 */ /* 0x000fe200078e020b */
[----:B------:R-:W4:Y:S01]  /*0f10*/  LDC R22, c[0x0][0x608] ;  /* 0x00018200ff167b82 */ /* 0x000f220000000800 */
[----:B------:R-:W-:-:S03]  /*0f20*/  IMAD.MOV.U32 R11, RZ, RZ, -0x1 ;  /* 0xffffffffff0b7424 */ /* 0x000fc600078e00ff */
[--C-:B0-----:R-:W-:Y:S02]  /*0f30*/  SHF.R.U64 R20, R8, R12, R9.reuse ;  /* 0x0000000c08147219 */ /* 0x101fe40000001209 */
[----:B------:R-:W-:Y:S02]  /*0f40*/  I2FP.F32.U32 R8, R14 ;  /* 0x0000000e00087245 */ /* 0x000fe40000201000 */
[----:B------:R-:W0:Y:S01]  /*0f50*/  LDC R24, c[0x0][0x658] ;  /* 0x00019600ff187b82 */ /* 0x000e220000000800 */
[----:B-1----:R-:W-:Y:S01]  /*0f60*/  ISETP.NE.U32.AND P0, PT, R26, RZ, PT ;  /* 0x000000ff1a00720c */ /* 0x002fe20003f05070 */
[----:B---3--:R-:W-:Y:S02]  /*0f70*/  IMAD.MOV R10, RZ, RZ, -R2 ;  /* 0x000000ffff0a7224 */ /* 0x008fe400078e0a02 */
[----:B------:R-:W-:Y:S01]  /*0f80*/  FMUL R8, R8, UR4 ;  /* 0x0000000408087c20 */ /* 0x000fe20008400000 */
[----:B------:R-:W-:Y:S02]  /*0f90*/  SHF.R.U32.HI R9, RZ, R12, R9 ;  /* 0x0000000cff097219 */ /* 0x000fe40000011609 */
[----:B------:R-:W-:Y:S01]  /*0fa0*/  ISETP.NE.AND.EX P0, PT, R27, RZ, PT, P0 ;  /* 0x000000ff1b00720c */ /* 0x000fe20003f05300 */
[----:B------:R1:W3:Y:S01]  /*0fb0*/  F2I.U32.TRUNC.NTZ R15, R8 ;  /* 0x00000008000f7305 */ /* 0x0002e2000020f000 */
[----:B------:R-:W1:Y:S01]  /*0fc0*/  LDC R19, c[0x0][0x148] ;  /* 0x00005200ff137b82 */ /* 0x000e620000000800 */
[----:B--2---:R-:W-:-:S07]  /*0fd0*/  IMAD R2, R7, R10, R6 ;  /* 0x0000000a07027224 */ /* 0x004fce00078e0206 */
[----:B------:R-:W2:Y:S01]  /*0fe0*/  LDC R25, c[0x0][0x600] ;  /* 0x00018000ff197b82 */ /* 0x000ea20000000800 */
[-CC-:B----4-:R-:W-:Y:S02]  /*0ff0*/  SHF.R.U64 R32, R20, R22.reuse, R9.reuse ;  /* 0x0000001614207219 */ /* 0x190fe40000001209 */
[----:B------:R-:W-:Y:S01]  /*1000*/  SHF.R.U32.HI R7, RZ, R22, R9 ;  /* 0x00000016ff077219 */ /* 0x000fe20000011609 */
[----:B------:R-:W-:-:S04]  /*1010*/  IMAD.MOV.U32 R9, RZ, RZ, 0x1 ;  /* 0x00000001ff097424 */ /* 0x000fc800078e00ff */
[----:B------:R-:W4:Y:S01]  /*1020*/  LDC R28, c[0x0][0x648] ;  /* 0x00019200ff1c7b82 */ /* 0x000f220000000800 */
[-C--:B0-----:R-:W-:Y:S02]  /*1030*/  SHF.L.U32 R6, R11, R24.reuse, RZ ;  /* 0x000000180b067219 */ /* 0x081fe400000006ff */
[--C-:B------:R-:W-:Y:S02]  /*1040*/  SHF.R.U64 R22, R32, R24, R7.reuse ;  /* 0x0000001820167219 */ /* 0x100fe40000001207 */
[----:B------:R-:W-:Y:S02]  /*1050*/  LOP3.LUT R13, RZ, R6, RZ, 0x33, !PT ;  /* 0x00000006ff0d7212 */ /* 0x000fe400078e33ff */
[-C--:B------:R-:W-:Y:S01]  /*1060*/  SHF.R.U32.HI R7, RZ, R24.reuse, R7 ;  /* 0x00000018ff077219 */ /* 0x080fe20000011607 */
[----:B------:R-:W0:Y:S01]  /*1070*/  LDC R29, c[0x0][0x638] ;  /* 0x00018e00ff1d7b82 */ /* 0x000e220000000800 */
[----:B------:R-:W-:Y:S01]  /*1080*/  SHF.L.U32 R12, R9, R24, RZ ;  /* 0x00000018090c7219 */ /* 0x000fe200000006ff */
[----:B------:R-:W-:-:S06]  /*1090*/  IMAD.MOV.U32 R6, RZ, RZ, R22 ;  /* 0x000000ffff067224 */ /* 0x000fcc00078e0016 */
[----:B------:R-:W0:Y:S01]  /*10a0*/  LDC R30, c[0x0][0x610] ;  /* 0x00018400ff1e7b82 */ /* 0x000e220000000800 */
[----:B-1-3--:R-:W-:Y:S05]  /*10b0*/  @!P0 BRA `(.L_x_13) ;  /* 0x0000000000288947 */ /* 0x00afea0003800000 */
[----:B------:R-:W1:Y:S02]  /*10c0*/  LDC R11, c[0x0][0x64c] ;  /* 0x00019300ff0b7b82 */ /* 0x000e640000000800 */
[----:B-1----:R-:W-:-:S05]  /*10d0*/  IADD3 R11, P0, R22, R11, RZ ;  /* 0x0000000b160b7210 */ /* 0x002fca0007f1e0ff */
        /* <DEDUP_REMOVED lines=8> */
.L_x_13:
[----:B----4-:R-:W-:Y:S01]  /*1160*/  SHF.R.U64 R6, R6, R28, R7 ;  /* 0x0000001c06067219 */ /* 0x010fe20000001207 */
[----:B--2---:R-:W-:Y:S01]  /*1170*/  VIADD R7, R25, 0xffffffff ;  /* 0xffffffff19077836 */ /* 0x004fe20000000000 */
[----:B------:R-:W-:Y:S01]  /*1180*/  LOP3.LUT R13, R32, R13, RZ, 0xc0, !PT ;  /* 0x0000000d200d7212 */ /* 0x000fe200078ec0ff */
[----:B------:R-:W-:Y:S02]  /*1190*/  IMAD.MOV R15, RZ, RZ, -R15 ;  /* 0x000000ffff0f7224 */ /* 0x000fe400078e0a0f */
[----:B------:R-:W-:Y:S01]  /*11a0*/  IMAD.MOV R8, RZ, RZ, -R6 ;  /* 0x000000ffff087224 */ /* 0x000fe200078e0a06 */
[----:B------:R-:W-:Y:S01]  /*11b0*/  LOP3.LUT R7, R20, R7, RZ, 0xc0, !PT ;  /* 0x0000000714077212 */ /* 0x000fe200078ec0ff */
[----:B------:R-:W-:Y:S02]  /*11c0*/  IMAD R13, R12, R6, R13 ;  /* 0x000000060c0d7224 */ /* 0x000fe400078e020d */
[----:B------:R-:W-:Y:S02]  /*11d0*/  @P1 IMAD R2, R19, R15, R14 ;  /* 0x0000000f13021224 */ /* 0x000fe400078e020e */
[----:B0-----:R-:W-:-:S02]  /*11e0*/  IMAD R6, R8, R29, R22 ;  /* 0x0000001d08067224 */ /* 0x001fc400078e0216 */
[----:B------:R-:W-:Y:S02]  /*11f0*/  IMAD R2, R13, R30, R2 ;  /* 0x0000001e0d027224 */ /* 0x000fe400078e0202 */
[----:B------:R-:W-:Y:S02]  /*1200*/  IMAD R19, R6, R25, R7 ;  /* 0x0000001906137224 */ /* 0x000fe400078e0207 */
[----:B------:R-:W-:-:S03]  /*1210*/  IMAD.MOV.U32 R8, RZ, RZ, 0x1 ;  /* 0x00000001ff087424 */ /* 0x000fc600078e00ff */
[----:B------:R-:W-:Y:S02]  /*1220*/  SEL R22, R19, R2, !P1 ;  /* 0x0000000213167207 */ /* 0x000fe40004800000 */
[----:B------:R-:W-:Y:S01]  /*1230*/  SEL R19, R2, R19, !P1 ;  /* 0x0000001302137207 */ /* 0x000fe20004800000 */
[----:B------:R-:W-:-:S07]  /*1240*/  IMAD.MOV.U32 R2, RZ, RZ, R31 ;  /* 0x000000ffff027224 */ /* 0x000fce00078e001f */
.L_x_11:
[----:B------:R-:W-:Y:S05]  /*1250*/  @!P2 BRA `(.L_x_14) ;  /* 0x000000640010a947 */ /* 0x000fea0003800000 */
[----:B------:R-:W-:-:S13]  /*1260*/  ISETP.GT.U32.AND P0, PT, R33, 0x1, PT ;  /* 0x000000012100780c */ /* 0x000fda0003f04070 */
[----:B------:R-:W-:Y:S05]  /*1270*/  @P0 EXIT ;  /* 0x000000000000094d */ /* 0x000fea0003800000 */
.L_x_15:
[----:B------:R-:W-:-:S08]  /*1280*/  NOP ;  /* 0x0000000000007918 */ /* 0x000fd00000000000 */
[----:B------:R-:W1:Y:S02]  /*1290*/  USETMAXREG.TRY_ALLOC.CTAPOOL UP0, 0xe8 ;  /* 0x000000e8000079c8 */ /* 0x000e640008000600 */
[----:B-1----:R-:W-:-:S13]  /*12a0*/  PLOP3.LUT P0, PT, PT, PT, UP0, 0x80, 0x0 ;  /* 0x000000000000781c */ /* 0x002fda0003f0f008 */
[----:B------:R-:W-:Y:S05]  /*12b0*/  @!P0 BRA `(.L_x_15) ;  /* 0xfffffffc00f08947 */ /* 0x000fea000383ffff */
[----:B------:R-:W-:-:S13]  /*12c0*/  LOP3.LUT P0, RZ, R8, 0xff, RZ, 0xc0, !PT ;  /* 0x000000ff08ff7812 */ /* 0x000fda000780c0ff */
[----:B------:R-:W-:Y:S05]  /*12d0*/  @!P0 EXIT ;  /* 0x000000000000894d */ /* 0x000fea0003800000 */
[----:B------:R-:W1:Y:S01]  /*12e0*/  S2UR UR4, SR_CgaCtaId ;  /* 0x00000000000479c3 */ /* 0x000e620000008800 */
[----:B------:R-:W-:Y:S01]  /*12f0*/  VIADD R6, R5, 0xffffffff ;  /* 0xffffffff05067836 */ /* 0x000fe20000000000 */
[----:B------:R-:W-:Y:S01]  /*1300*/  SHF.R.S32.HI R0, RZ, 0x1f, R3 ;  /* 0x0000001fff007819 */ /* 0x000fe20000011403 */
[----:B------:R-:W-:Y:S01]  /*1310*/  UMOV UR40, 0x400 ;  /* 0x0000040000287882 */ /* 0x000fe20000000000 */
[----:B------:R-:W-:Y:S01]  /*1320*/  UISETP.LT.AND UP0, UPT, UR38, 0x1, UPT ;  /* 0x000000012600788c */ /* 0x000fe2000bf01270 */
[----:B------:R-:W-:Y:S01]  /*1330*/  LOP3.LUT R92, R16, 0x1, RZ, 0xfc, !PT ;  /* 0x00000001105c7812 */ /* 0x000fe200078efcff */
[----:B------:R-:W-:Y:S01]  /*1340*/  ULDC UR6, c[0x0][0x284] ;  /* 0x0000a10000067ab9 */ /* 0x000fe20000000800 */
[----:B------:R-:W-:Y:S01]  /*1350*/  R2UR UR41, R6 ;  /* 0x00000000062972ca */ /* 0x000fe200000e0000 */
[----:B------:R-:W-:Y:S01]  /*1360*/  USEL UR43, UR38, 0x1, UP0 ;  /* 0x00000001262b7887 */ /* 0x000fe20008000000 */
[CC--:B------:R-:W-:Y:S01]  /*1370*/  LEA.HI R4, R0.reuse, R3.reuse, RZ, 0x2 ;  /* 0x0000000300047211 */ /* 0x0c0fe200078f10ff */
[----:B------:R-:W-:Y:S01]  /*1380*/  USHF.L.U32 UR39, UR38, 0x1, URZ ;  /* 0x0000000126277899 */ /* 0x000fe2000800063f */
[----:B------:R-:W-:Y:S01]  /*1390*/  LEA.HI R0, R0, R3, RZ, 0x5 ;  /* 0x0000000300007211 */ /* 0x000fe200078f28ff */
[----:B------:R-:W-:Y:S01]  /*13a0*/  UIADD3 UR43, -UR43, UR38, URZ ;  /* 0x000000262b2b7290 */ /* 0x000fe2000fffe13f */
[----:B------:R-:W-:-:S02]  /*13b0*/  SHF.R.S32.HI R82, RZ, 0x2, R4 ;  /* 0x00000002ff527819 */ /* 0x000fc40000011404 */
[----:B------:R-:W-:Y:S02]  /*13c0*/  SHF.R.S32.HI R5, RZ, 0x1f, R4 ;  /* 0x0000001fff057819 */ /* 0x000fe40000011404 */
[----:B------:R-:W-:Y:S02]  /*13d0*/  LOP3.LUT R84, R4, 0xfffffffc, RZ, 0xc0, !PT ;  /* 0xfffffffc04547812 */ /* 0x000fe400078ec0ff */
[----:B------:R-:W-:Y:S01]  /*13e0*/  LEA.HI R5, R5, R82, RZ, 0x3 ;  /* 0x0000005205057211 */ /* 0x000fe200078f18ff */
[----:B------:R-:W-:Y:S01]  /*13f0*/  USHF.L.U32 UR41, UR41, 0x3, URZ ;  /* 0x0000000329297899 */ /* 0x000fe2000800063f */
[----:B------:R-:W-:Y:S01]  /*1400*/  ISETP.NE.AND P0, PT, R6, RZ, PT ;  /* 0x000000ff0600720c */ /* 0x000fe20003f05270 */
[----:B------:R-:W-:Y:S01]  /*1410*/  IMAD.IADD R84, R3, 0x1, -R84 ;  /* 0x0000000103547824 */ /* 0x000fe200078e0a54 */
[----:B------:R-:W-:Y:S01]  /*1420*/  LOP3.LUT R5, R5, 0xfffffff8, RZ, 0xc0, !PT ;  /* 0xfffffff805057812 */ /* 0x000fe200078ec0ff */
[----:B-1----:R-:W-:Y:S01]  /*1430*/  ULEA UR40, UR4, UR40, 0x18 ;  /* 0x0000002804287291 */ /* 0x002fe2000f8ec03f */
[----:B------:R-:W-:Y:S01]  /*1440*/  SEL R93, RZ, 0x1, P0 ;  /* 0x00000001ff5d7807 */ /* 0x000fe20000000000 */
[----:B------:R-:W-:-:S02]  /*1450*/  IMAD.U32 R86, RZ, RZ, UR41 ;  /* 0x00000029ff567e24 */ /* 0x000fc4000f8e00ff */
[----:B------:R-:W-:Y:S01]  /*1460*/  UIADD3 UR42, UR40, 0xb0, URZ ;  /* 0x000000b0282a7890 */ /* 0x000fe2000fffe03f */
[----:B------:R-:W-:Y:S01]  /*1470*/  IMAD.IADD R82, R82, 0x1, -R5 ;  /* 0x0000000152527824 */ /* 0x000fe200078e0a05 */
[----:B------:R-:W-:Y:S01]  /*1480*/  UIADD3 UR4, UR40, 0x14180, URZ ;  /* 0x0001418028047890 */ /* 0x000fe2000fffe03f */
[----:B------:R-:W-:Y:S01]  /*1490*/  SHF.R.S32.HI R5, RZ, 0x5, R0 ;  /* 0x00000005ff057819 */ /* 0x000fe20000011400 */
[----:B------:R-:W-:Y:S01]  /*14a0*/  UIADD3 UR5, UR40, 0x180, URZ ;  /* 0x0000018028057890 */ /* 0x000fe2000fffe03f */
[C---:B------:R-:W-:Y:S01]  /*14b0*/  LOP3.LUT R88, R86.reuse, 0x8, RZ, 0xc0, !PT ;  /* 0x0000000856587812 */ /* 0x040fe200078ec0ff */
[----:B------:R-:W-:Y:S01]  /*14c0*/  USHF.R.U32.HI UR4, URZ, 0x4, UR4 ;  /* 0x000000043f047899 */ /* 0x000fe20008011604 */
[--C-:B------:R-:W-:Y:S01]  /*14d0*/  SHF.R.S32.HI R83, RZ, 0x1f, R82.reuse ;  /* 0x0000001fff537819 */ /* 0x100fe20000011452 */
[----:B------:R-:W-:Y:S01]  /*14e0*/  USHF.R.U32.HI UR5, URZ, 0x4, UR5 ;  /* 0x000000043f057899 */ /* 0x000fe20008011605 */
[C-C-:B------:R-:W-:Y:S01]  /*14f0*/  IMAD R89, R5.reuse, -0x10, -R82.reuse ;  /* 0xfffffff005597824 */ /* 0x140fe200078e0a52 */
[----:B------:R-:W-:Y:S01]  /*1500*/  ULOP3.LUT UR4, UR4, 0x3fff, URZ, 0xc0, !UPT ;  /* 0x00003fff04047892 */ /* 0x000fe2000f8ec03f */
[----:B------:R-:W-:Y:S01]  /*1510*/  IMAD.U32 R85, RZ, RZ, UR42 ;  /* 0x0000002aff557e24 */ /* 0x000fe2000f8e00ff */
[----:B------:R-:W-:Y:S01]  /*1520*/  ULOP3.LUT UR5, UR5, 0x3fff, URZ, 0xc0, !UPT ;  /* 0x00003fff05057892 */ /* 0x000fe2000f8ec03f */
[----:B------:R-:W-:Y:S01]  /*1530*/  IMAD.WIDE R82, R5, 0x10, R82 ;  /* 0x0000001005527825 */ /* 0x000fe200078e0252 */
[----:B------:R-:W-:Y:S01]  /*1540*/  LOP3.LUT R86, R86, 0x8, RZ, 0xc, !PT ;  /* 0x0000000856567812 */ /* 0x000fe200078e0cff */
[----:B------:R-:W-:Y:S01]  /*1550*/  ULOP3.LUT UR44, UR4, 0x10000, URZ, 0xfc, !UPT ;  /* 0x00010000042c7892 */ /* 0x000fe2000f8efc3f */
[----:B------:R-:W-:Y:S01]  /*1560*/  LOP3.LUT R88, R88, 0x18, RZ, 0x3c, !PT ;  /* 0x0000001858587812 */ /* 0x000fe200078e3cff */
[----:B------:R-:W-:Y:S01]  /*1570*/  VIADD R87, R85, UR41 ;  /* 0x0000002955577c36 */ /* 0x000fe20008000000 */
[----:B------:R-:W-:Y:S01]  /*1580*/  ULOP3.LUT UR45, UR5, 0x10000, URZ, 0xfc, !UPT ;  /* 0x00010000052d7892 */ /* 0x000fe2000f8efc3f */
[----:B------:R-:W-:-:S11]  /*1590*/  VIADD R89, R89, UR6 ;  /* 0x0000000659597c36 */ /* 0x000fd60008000000 */
.L_x_147:
[----:B------:R-:W-:Y:S01]  /*15a0*/  SHF.L.U32 R0, R93, 0x1f, RZ ;  /* 0x0000001f5d007819 */ /* 0x000fe200000006ff */
[----:B------:R-:W-:Y:S02]  /*15b0*/  ULDC UR4, c[0x0][0x28c] ;  /* 0x0000a30000047ab9 */ /* 0x000fe40000000800 */
[----:B------:R-:W-:Y:S01]  /*15c0*/  ISETP.LT.AND P1, PT, RZ, UR4, PT ;  /* 0x00000004ff007c0c */ /* 0x000fe2000bf21270 */
[----:B------:R-:W1:Y:S02]  /*15d0*/  SYNCS.PHASECHK.TRANS64.TRYWAIT P0, [R85+UR41], R0 ;  /* 0x00000000550075a7 */ /* 0x000e640008000169 */
[----:B-1-34-:R-:W-:Y:S10]  /*15e0*/  @!P0 BRA `(.L_x_16) ;  /* 0x0000007000fc8947 */ /* 0x01aff40003800000 */
.L_x_175:
[----:B------:R-:W-:Y:S05]  /*15f0*/  @P1 BRA `(.L_x_17) ;  /* 0x0000000000401947 */ /* 0x000fea0003800000 */
[----:B-1----:R-:W-:Y:S01]  /*1600*/  MOV R0, 0x0 ;  /* 0x0000000000007802 */ /* 0x002fe20000000f00 */
[----:B------:R-:W-:Y:S01]  /*1610*/  ULDC.64 UR4, c[0x4][0x68] ;  /* 0x01001a0000047ab9 */ /* 0x000fe20000000a00 */
[----:B------:R-:W-:Y:S01]  /*1620*/  ULDC.64 UR6, c[0x4][0x8] ;  /* 0x0100020000067ab9 */ /* 0x000fe20000000a00 */
[----:B------:R-:W-:Y:S01]  /*1630*/  IMAD.U32 R4, RZ, RZ, UR4 ;  /* 0x00000004ff047e24 */ /* 0x000fe2000f8e00ff */
[----:B------:R1:W2:Y:S01]  /*1640*/  LDC.64 R14, c[0x4][R0] ;  /* 0x01000000000e7b82 */ /* 0x0002a20000000a00 */
[----:B------:R-:W-:Y:S01]  /*1650*/  IMAD.U32 R5, RZ, RZ, UR5 ;  /* 0x00000005ff057e24 */ /* 0x000fe2000f8e00ff */
[----:B------:R-:W-:Y:S01]  /*1660*/  ULDC.64 UR4, c[0x4][0x70] ;  /* 0x01001c0000047ab9 */ /* 0x000fe20000000a00 */
[----:B------:R-:W-:Y:S02]  /*1670*/  IMAD.U32 R10, RZ, RZ, UR6 ;  /* 0x00000006ff0a7e24 */ /* 0x000fe4000f8e00ff */
[----:B------:R-:W-:Y:S02]  /*1680*/  IMAD.U32 R6, RZ, RZ, UR4 ;  /* 0x00000004ff067e24 */ /* 0x000fe4000f8e00ff */
[----:B------:R-:W-:-:S02]  /*1690*/  IMAD.U32 R7, RZ, RZ, UR5 ;  /* 0x00000005ff077e24 */ /* 0x000fc4000f8e00ff */
[----:B------:R-:W-:Y:S02]  /*16a0*/  IMAD.U32 R11, RZ, RZ, UR7 ;  /* 0x00000007ff0b7e24 */ /* 0x000fe4000f8e00ff */
[----:B------:R-:W-:Y:S02]  /*16b0*/  IMAD.MOV.U32 R8, RZ, RZ, 0x1e1 ;  /* 0x000001e1ff087424 */ /* 0x000fe400078e00ff */
[----:B0-----:R-:W-:Y:S02]  /*16c0*/  IMAD.MOV.U32 R12, RZ, RZ, 0x1 ;  /* 0x00000001ff0c7424 */ /* 0x001fe400078e00ff */
[----:B-1----:R-:W-:-:S07]  /*16d0*/  IMAD.MOV.U32 R13, RZ, RZ, RZ ;  /* 0x000000ffff0d7224 */ /* 0x002fce00078e00ff */
[----:B------:R-:W-:-:S07]  /*16e0*/  LEPC R20, `(.L_x_17) ;  /* 0x000000001014794e */ /* 0x000fce0000000000 */
[----:B--2--5:R-:W-:Y:S05]  /*16f0*/  CALL.ABS.NOINC R14 ;  /* 0x000000000e007343 */ /* 0x024fea0003c00000 */
.L_x_17:
[----:B------:R-:W-:-:S13]  /*1700*/  ISETP.NE.AND P0, PT, R92, 0x3, PT ;  /* 0x000000035c00780c */ /* 0x000fda0003f05270 */
[----:B------:R-:W-:Y:S05]  /*1710*/  @!P0 BRA `(.L_x_18) ;  /* 0x0000000000048947 */ /* 0x000fea0003800000 */
[----:B------:R-:W-:Y:S01]  /*1720*/  BPT.TRAP 0x1 ;  /* 0x000000040000795c */ /* 0x000fe20000300000 */
.L_x_18:
[----:B------:R-:W-:Y:S02]  /*1730*/  IMAD.U32 R3, RZ, RZ, UR36 ;  /* 0x00000024ff037e24 */ /* 0x000fe4000f8e00ff */
[----:B-1----:R-:W-:-:S03]  /*1740*/  IMAD.U32 R0, RZ, RZ, UR37 ;  /* 0x00000025ff007e24 */ /* 0x002fc6000f8e00ff */
[----:B------:R-:W-:Y:S02]  /*1750*/  LEA R3, R3, UR40, 0x3 ;  /* 0x0000002803037c11 */ /* 0x000fe4000f8e18ff */
[----:B------:R-:W-:-:S04]  /*1760*/  SHF.L.U32 R0, R0, 0x1f, RZ ;  /* 0x0000001f00007819 */ /* 0x000fc800000006ff */
[----:B------:R1:W2:Y:S01]  /*1770*/  SYNCS.PHASECHK.TRANS64.TRYWAIT P1, [R3+URZ], R0 ;  /* 0x00000000030075a7 */ /* 0x0002a2000802017f */
[----:B------:R-:W-:Y:S05]  /*1780*/  @!P0 BRA `(.L_x_19) ;  /* 0x0000000000048947 */ /* 0x000fea0003800000 */
[----:B------:R-:W-:Y:S01]  /*1790*/  BPT.TRAP 0x1 ;  /* 0x000000040000795c */ /* 0x000fe20000300000 */
.L_x_19:
[----:B--2---:R-:W-:Y:S05]  /*17a0*/  @P1 BRA `(.L_x_20) ;  /* 0x0000000000081947 */ /* 0x004fea0003800000 */
[----:B------:R-:W2:Y:S02]  /*17b0*/  SYNCS.PHASECHK.TRANS64.TRYWAIT P1, [R3+URZ], R0 ;  /* 0x00000000030075a7 */ /* 0x000ea4000802017f */
[----:B--2---:R-:W-:Y:S05]  /*17c0*/  @!P1 BRA `(.L_x_21) ;  /* 0x0000007000989947 */ /* 0x004fea0003800000 */
.L_x_20:
[----:B------:R-:W-:Y:S05]  /*17d0*/  WARPSYNC.ALL ;  /* 0x0000000000007948 */ /* 0x000fea0003800000 */
[----:B------:R-:W-:Y:S01]  /*17e0*/  ULEA UR6, UR36, UR45, 0x9 ;  /* 0x0000002d24067291 */ /* 0x000fe2000f8e483f */
[----:B------:R-:W-:Y:S01]  /*17f0*/  WARPGROUP.ARRIVE ;  /* 0x00000000000079c5 */ /* 0x000fe20000000000 */
[----:B------:R-:W-:Y:S01]  /*1800*/  UIMAD UR4, UR36, 0x380, UR44 ;  /* 0x00000380240478a4 */ /* 0x000fe2000f8e022c */
[----:B-12---:R-:W-:Y:S01]  /*1810*/  IMAD.U32 R0, RZ, RZ, UR43 ;  /* 0x0000002bff007e24 */ /* 0x006fe2000f8e00ff */
[----:B------:R-:W-:Y:S01]  /*1820*/  UMOV UR9, 0x40000040 ;  /* 0x4000004000097882 */ /* 0x000fe20000000000 */
[----:B------:R-:W-:Y:S01]  /*1830*/  UMOV UR11, 0x40000040 ;  /* 0x40000040000b7882 */ /* 0x000fe20000000000 */
[----:B------:R-:W-:Y:S01]  /*1840*/  UIADD3 UR5, UR4, 0x80, URZ ;  /* 0x0000008004057890 */ /* 0x000fe2000fffe03f */
[----:B------:R-:W-:-:S02]  /*1850*/  UMOV UR8, UR6 ;  /* 0x0000000600087c82 */ /* 0x000fc40008000000 */
[----:B------:R-:W-:Y:S01]  /*1860*/  UMOV UR10, UR4 ;  /* 0x00000004000a7c82 */ /* 0x000fe20008000000 */
[----:B------:R-:W-:Y:S01]  /*1870*/  UIADD3 UR7, UR4, 0x100, URZ ;  /* 0x0000010004077890 */ /* 0x000fe2000fffe03f */
[----:B------:R-:W-:Y:S01]  /*1880*/  HGMMA.64x16x16.F32.BF16 R72, gdesc[UR8], RZ, !UPT, gsb0 ;  /* 0x00200000084879f0 */ /* 0x000fe2000c0018ff */
[----:B------:R-:W-:Y:S01]  /*1890*/  UMOV UR11, 0x40000040 ;  /* 0x40000040000b7882 */ /* 0x000fe20000000000 */
[----:B------:R-:W-:Y:S01]  /*18a0*/  UMOV UR10, UR5 ;  /* 0x00000005000a7c82 */ /* 0x000fe20008000000 */
[----:B------:R-:W-:Y:S01]  /*18b0*/  UIADD3 UR12, UR4, 0x180, URZ ;  /* 0x00000180040c7890 */ /* 0x000fe2000fffe03f */
[----:B------:R-:W-:Y:S01]  /*18c0*/  ISETP.GE.AND P1, PT, R0, 0x1, PT ;  /* 0x000000010000780c */ /* 0x000fe20003f26270 */
[----:B------:R-:W-:Y:S01]  /*18d0*/  UIADD3 UR5, UR4, 0x200, URZ ;  /* 0x0000020004057890 */ /* 0x000fe2000fffe03f */
[----:B------:R-:W-:Y:S02]  /*18e0*/  WARPGROUP.DEPBAR.LE gsb0, 0x0 ;  /* 0x00008000000079c5 */ /* 0x000fe40000010000 */
[----:B------:R-:W-:-:S06]  /*18f0*/  WARPGROUP.ARRIVE ;  /* 0x00000000000079c5 */ /* 0x000fcc0000000000 */
[----:B------:R-:W-:Y:S01]  /*1900*/  HGMMA.64x16x16.F32.BF16 R64, gdesc[UR8], RZ, !UPT, gsb0 ;  /* 0x00200000084079f0 */ /* 0x000fe2000c0018ff */
[----:B------:R-:W-:Y:S01]  /*1910*/  UMOV UR10, UR7 ;  /* 0x00000007000a7c82 */ /* 0x000fe20008000000 */
[----:B------:R-:W-:Y:S01]  /*1920*/  UMOV UR11, 0x40000040 ;  /* 0x40000040000b7882 */ /* 0x000fe20000000000 */
        /* <DEDUP_REMOVED lines=28> */
[----:B------:R-:W-:Y:S02]  /*1af0*/  UIADD3 UR8, UR6, 0x2, URZ ;  /* 0x0000000206087890 */ /* 0x000fe4000fffe03f */
[----:B------:R-:W-:Y:S01]  /*1b00*/  UIADD3 UR10, UR4, 0x2, URZ ;  /* 0x00000002040a7890 */ /* 0x000fe2000fffe03f */
[----:B------:R-:W-:Y:S01]  /*1b10*/  UMOV UR9, 0x40000040 ;  /* 0x4000004000097882 */ /* 0x000fe20000000000 */
[----:B------:R-:W-:Y:S01]  /*1b20*/  UMOV UR11, 0x40000040 ;  /* 0x40000040000b7882 */ /* 0x000fe20000000000 */
[----:B------:R-:W-:Y:S02]  /*1b30*/  WARPGROUP.DEPBAR.LE gsb0, 0x0 ;  /* 0x00008000000079c5 */ /* 0x000fe40000010000 */
[----:B------:R-:W-:-:S06]  /*1b40*/  WARPGROUP.ARRIVE ;  /* 0x00000000000079c5 */ /* 0x000fcc0000000000 */
[----:B------:R-:W-:Y:S01]  /*1b50*/  HGMMA.64x16x16.F32.BF16 R72, gdesc[UR8], R72, gsb0 ;  /* 0x00200000084879f0 */ /* 0x000fe20008001848 */
[----:B------:R-:W-:Y:S01]  /*1b60*/  UMOV UR10, UR5 ;  /* 0x00000005000a7c82 */ /* 0x000fe20008000000 */
[----:B------:R-:W-:Y:S01]  /*1b70*/  UMOV UR11, 0x40000040 ;  /* 0x40000040000b7882 */ /* 0x000fe20000000000 */
[----:B------:R-:W-:Y:S01]  /*1b80*/  UIADD3 UR5, UR4, 0x202, URZ ;  /* 0x0000020204057890 */ /* 0x000fe2000fffe03f */
        /* <DEDUP_REMOVED lines=72> */
[----:B------:R-:W-:Y:S02]  /*2010*/  WARPGROUP.DEPBAR.LE gsb0, 0x0 ;  /* 0x00008000000079c5 */ /* 0x000fe40000010000 */
[----:B------:R-:W-:-:S06]  /*2020*/  WARPGROUP.ARRIVE ;  /* 0x00000000000079c5 */ /* 0x000fcc0000000000 */
[----:B------:R-:W-:Y:S01]  /*2030*/  HGMMA.64x16x16.F32.BF16 R24, gdesc[UR8], R24, gsb0 ;  /* 0x00200000081879f0 */ /* 0x000fe20008001818 */
[----:B------:R-:W-:Y:S02]  /*2040*/  UIADD3 UR8, UR6, 0x6, URZ ;  /* 0x0000000606087890 */ /* 0x000fe4000fffe03f */
[----:B------:R-:W-:Y:S01]  /*2050*/  UIADD3 UR10, UR4, 0x6, URZ ;  /* 0x00000006040a7890 */ /* 0x000fe2000fffe03f */
[----:B------:R-:W-:Y:S01]  /*2060*/  UMOV UR9, 0x40000040 ;  /* 0x4000004000097882 */ /* 0x000fe20000000000 */
        /* <DEDUP_REMOVED lines=13> */
[----:B------:R-:W-:Y:S02]  /*2140*/  UIADD3 UR6, UR4, 0x286, URZ ;  /* 0x0000028604067890 */ /* 0x000fe4000fffe03f */
        /* <DEDUP_REMOVED lines=23> */
[----:B------:R-:W-:Y:S03]  /*22c0*/  HGMMA.64x16x16.F32.BF16 R24, gdesc[UR8], R24, gsb0 ;  /* 0x00200000081879f0 */ /* 0x000fe60008001818 */
[----:B------:R-:W-:Y:S02]  /*22d0*/  WARPGROUP.DEPBAR.LE gsb0, 0x0 ;  /* 0x00008000000079c5 */ /* 0x000fe40000010000 */
[----:B------:R-:W-:Y:S05]  /*22e0*/  @!P1 BRA `(.L_x_22) ;  /* 0x0000000c00789947 */ /* 0x000fea0003800000 */
[----:B------:R-:W-:Y:S01]  /*22f0*/  UIADD3 UR5, UR36, 0x1, URZ ;  /* 0x0000000124057890 */ /* 0x000fe2000fffe03f */
[----:B------:R-:W-:-:S03]  /*2300*/  IMAD.U32 R0, RZ, RZ, UR43 ;  /* 0x0000002bff007e24 */ /* 0x000fc6000f8e00ff */
[----:B------:R-:W-:-:S04]  /*2310*/  UISETP.NE.AND UP0, UPT, UR5, 0xa, UPT ;  /* 0x0000000a0500788c */ /* 0x000fc8000bf05270 */
[----:B------:R-:W-:Y:S02]  /*2320*/  USEL UR4, URZ, 0x1, UP0 ;  /* 0x000000013f047887 */ /* 0x000fe40008000000 */
[----:B------:R-:W-:Y:S02]  /*2330*/  USEL UR5, UR5, URZ, UP0 ;  /* 0x0000003f05057287 */ /* 0x000fe40008000000 */
[----:B------:R-:W-:-:S06]  /*2340*/  ULOP3.LUT UR4, UR37, UR4, URZ, 0x3c, !UPT ;  /* 0x0000000425047292 */ /* 0x000fcc000f8e3c3f */
[----:B------:R-:W-:Y:S01]  /*2350*/  IMAD.U32 R5, RZ, RZ, UR4 ;  /* 0x00000004ff057e24 */ /* 0x000fe2000f8e00ff */
[----:B------:R-:W-:-:S06]  /*2360*/  UMOV UR4, UR36 ;  /* 0x0000002400047c82 */ /* 0x000fcc0008000000 */
.L_x_29:
[----:B-12---:R-:W-:Y:S05]  /*2370*/  @!P0 BRA `(.L_x_23) ;  /* 0x0000000000048947 */ /* 0x006fea0003800000 */
[----:B------:R-:W-:Y:S01]  /*2380*/  BPT.TRAP 0x1 ;  /* 0x000000040000795c */ /* 0x000fe20000300000 */
.L_x_23:
[----:B------:R-:W-:Y:S01]  /*2390*/  ULEA UR6, UR5, UR40, 0x3 ;  /* 0x0000002805067291 */ /* 0x000fe2000f8e183f */
[----:B------:R-:W-:-:S08]  /*23a0*/  SHF.L.U32 R3, R5, 0x1f, RZ ;  /* 0x0000001f05037819 */ /* 0x000fd000000006ff */
[----:B------:R1:W2:Y:S01]  /*23b0*/  SYNCS.PHASECHK.TRANS64.TRYWAIT P1, [UR6], R3 ;  /* 0x00000003ff0075a7 */ /* 0x0002a20008020146 */
[----:B------:R-:W-:Y:S05]  /*23c0*/  @!P0 BRA `(.L_x_24) ;  /* 0x0000000000048947 */ /* 0x000fea0003800000 */
[----:B------:R-:W-:Y:S01]  /*23d0*/  BPT.TRAP 0x1 ;  /* 0x000000040000795c */ /* 0x000fe20000300000 */
.L_x_24:
[----:B--2---:R-:W-:Y:S05]  /*23e0*/  @P1 BRA `(.L_x_25) ;  /* 0x0000000000081947 */ /* 0x004fea0003800000 */
[----:B------:R-:W2:Y:S02]  /*23f0*/  SYNCS.PHASECHK.TRANS64.TRYWAIT P1, [UR6], R3 ;  /* 0x00000003ff0075a7 */ /* 0x000ea40008020146 */
[----:B--2---:R-:W-:Y:S05]  /*2400*/  @!P1 BRA `(.L_x_26) ;  /* 0x00000064009c9947 */ /* 0x004fea0003800000 */
.L_x_25:
[----:B------:R-:W-:Y:S01]  /*2410*/  ULEA UR8, UR5, UR45, 0x9 ;  /* 0x0000002d05087291 */ /* 0x000fe2000f8e483f */
[----:B------:R-:W-:Y:S01]  /*2420*/  WARPGROUP.ARRIVE ;  /* 0x00000000000079c5 */ /* 0x000fe20000000000 */
[----:B------:R-:W-:Y:S01]  /*2430*/  UIMAD UR6, UR5, 0x380, UR44 ;  /* 0x00000380050678a4 */ /* 0x000fe2000f8e022c */
[----:B------:R-:W-:Y:S01]  /*2440*/  UMOV UR9, 0x40000040 ;  /* 0x4000004000097882 */ /* 0x000fe20000000000 */
[----:B------:R-:W-:Y:S02]  /*2450*/  UMOV UR11, 0x40000040 ;  /* 0x40000040000b7882 */ /* 0x000fe40000000000 */
[----:B------:R-:W-:Y:S01]  /*2460*/  UIADD3 UR14, UR6, 0x80, URZ ;  /* 0x00000080060e7890 */ /* 0x000fe2000fffe03f */
[----:B------:R-:W-:Y:S02]  /*2470*/  UMOV UR12, UR8 ;  /* 0x00000008000c7c82 */ /* 0x000fe40008000000 */
[----:B------:R-:W-:Y:S01]  /*2480*/  UMOV UR10, UR6 ;  /* 0x00000006000a7c82 */ /* 0x000fe20008000000 */
[----:B------:R-:W-:Y:S01]  /*2490*/  UMOV UR13, UR9 ;  /* 0x00000009000d7c82 */ /* 0x000fe20008000000 */
[----:B------:R-:W-:Y:S01]  /*24a0*/  HGMMA.64x16x16.F32.BF16 R72, gdesc[UR8], R72, gsb0 ;  /* 0x00200000084879f0 */ /* 0x000fe20008001848 */
[----:B------:R-:W-:Y:S01]  /*24b0*/  UMOV UR15, 0x40000040 ;  /* 0x40000040000f7882 */ /* 0x000fe20000000000 */
[----:B------:R-:W-:-:S02]  /*24c0*/  UIADD3 UR7, UR6, 0x100, URZ ;  /* 0x0000010006077890 */ /* 0x000fc4000fffe03f */
[----:B------:R-:W-:Y:S02]  /*24d0*/  UIADD3 UR10, UR6, 0x180, URZ ;  /* 0x00000180060a7890 */ /* 0x000fe4000fffe03f */
[----:B------:R-:W-:Y:S01]  /*24e0*/  UIADD3 UR11, UR6, 0x200, URZ ;  /* 0x00000200060b7890 */ /* 0x000fe2000fffe03f */
[----:B------:R-:W-:Y:S02]  /*24f0*/  WARPGROUP.DEPBAR.LE gsb0, 0x0 ;  /* 0x00008000000079c5 */ /* 0x000fe40000010000 */
[----:B------:R-:W-:-:S06]  /*2500*/  WARPGROUP.ARRIVE ;  /* 0x00000000000079c5 */ /* 0x000fcc0000000000 */
[----:B------:R-:W-:Y:S01]  /*2510*/  HGMMA.64x16x16.F32.BF16 R64, gdesc[UR12], R64, gsb0 ;  /* 0x002000000c4079f0 */ /* 0x000fe20008001840 */
[----:B------:R-:W-:Y:S01]  /*2520*/  UMOV UR12, UR8 ;  /* 0x00000008000c7c82 */ /* 0x000fe20008000000 */
[----:B------:R-:W-:Y:S01]  /*2530*/  UMOV UR13, UR9 ;  /* 0x00000009000d7c82 */ /* 0x000fe20008000000 */
[----:B------:R-:W-:Y:S01]  /*2540*/  UMOV UR14, UR7 ;  /* 0x00000007000e7c82 */ /* 0x000fe20008000000 */
[----:B------:R-:W-:Y:S01]  /*2550*/  UMOV UR15, 0x40000040 ;  /* 0x40000040000f7882 */ /* 0x000fe20000000000 */
        /* <DEDUP_REMOVED lines=16> */
[----:B------:R-:W-:Y:S01]  /*2660*/  UMOV UR11, 0x40000040 ;  /* 0x40000040000b7882 */ /* 0x000fe20000000000 */
        /* <DEDUP_REMOVED lines=15> */
[----:B------:R-:W-:Y:S02]  /*2760*/  UIADD3 UR9, UR6, 0x102, URZ ;  /* 0x0000010206097890 */ /* 0x000fe4000fffe03f */
        /* <DEDUP_REMOVED lines=131> */
[----:B------:R-:W-:Y:S01]  /*2fa0*/  BPT.TRAP 0x1 ;  /* 0x000000040000795c */ /* 0x000fe20000300000 */
.L_x_27:
[----:B------:R-:W-:Y:S01]  /*2fb0*/  ULEA UR6, UR4, UR40, 0x3 ;  /* 0x0000002804067291 */ /* 0x000fe2000f8e183f */
[----:B------:R-:W-:-:S03]  /*2fc0*/  ISETP.GT.U32.AND P1, PT, R16, 0x1, PT ;  /* 0x000000011000780c */ /* 0x000fc60003f24070 */
[----:B------:R-:W-:-:S04]  /*2fd0*/  UIADD3 UR6, UR6, 0x50, URZ ;  /* 0x0000005006067890 */ /* 0x000fc8000fffe03f */
[----:B------:R-:W-:-:S09]  /*2fe0*/  UPRMT UR6, URZ, 0x654, UR6 ;  /* 0x000006543f067896 */ /* 0x000fd20008000006 */
[----:B------:R-:W-:Y:S01]  /*2ff0*/  SYNCS.ARRIVE.TRANS64.RED.A1T0 RZ, [UR6], RZ ;  /* 0x000000ffffff79a7 */ /* 0x000fe20008100406 */
[----:B------:R-:W-:Y:S05]  /*3000*/  @P1 BRA `(.L_x_28) ;  /* 0x0000000000041947 */ /* 0x000fea0003800000 */
[----:B------:R-:W-:Y:S01]  /*3010*/  BPT.TRAP 0x1 ;  /* 0x000000040000795c */ /* 0x000fe20000300000 */
.L_x_28:
[----:B------:R-:W-:Y:S01]  /*3020*/  UIADD3 UR5, UR5, 0x1, URZ ;  /* 0x0000000105057890 */ /* 0x000fe2000fffe03f */
[C---:B------:R-:W-:Y:S01]  /*3030*/  ISETP.GT.AND P1, PT, R0.reuse, 0x1, PT ;  /* 0x000000010000780c */ /* 0x040fe20003f24270 */
[----:B------:R-:W-:Y:S01]  /*3040*/  UIADD3 UR4, UR4, 0x1, URZ ;  /* 0x0000000104047890 */ /* 0x000fe2000fffe03f */
[----:B------:R-:W-:Y:S01]  /*3050*/  VIADD R0, R0, 0xffffffff ;  /* 0xffffffff00007836 */ /* 0x000fe20000000000 */
[----:B------:R-:W-:Y:S02]  /*3060*/  UISETP.NE.AND UP0, UPT, UR5, 0xa, UPT ;  /* 0x0000000a0500788c */ /* 0x000fe4000bf05270 */
[----:B------:R-:W-:Y:S02]  /*3070*/  UISETP.NE.AND UP1, UPT, UR4, 0xa, UPT ;  /* 0x0000000a0400788c */ /* 0x000fe4000bf25270 */
[----:B------:R-:W-:Y:S02]  /*3080*/  USEL UR6, URZ, 0x1, UP0 ;  /* 0x000000013f067887 */ /* 0x000fe40008000000 */
[----:B------:R-:W-:-:S02]  /*3090*/  USEL UR5, UR5, URZ, UP0 ;  /* 0x0000003f05057287 */ /* 0x000fc40008000000 */
[----:B------:R-:W-:Y:S02]  /*30a0*/  USEL UR4, UR4, URZ, UP1 ;  /* 0x0000003f04047287 */ /* 0x000fe40008800000 */
[----:B------:R-:W-:Y:S01]  /*30b0*/  LOP3.LUT R5, R5, UR6, RZ, 0x3c, !PT ;  /* 0x0000000605057c12 */ /* 0x000fe2000f8e3cff */
[----:B------:R-:W-:Y:S09]  /*30c0*/  @P1 BRA `(.L_x_29) ;  /* 0xfffffff000a81947 */ /* 0x000ff2000383ffff */
.L_x_22:
[----:B------:R-:W3:Y:S01]  /*30d0*/  LDC R0, c[0x0][0x28c] ;  /* 0x0000a300ff007b82 */ /* 0x000ee20000000800 */
[----:B------:R4:W-:Y:S01]  /*30e0*/  SYNCS.ARRIVE.TRANS64.A1T0 RZ, [R86+UR42], RZ ;  /* 0x000000ff56ff79a7 */ /* 0x0009e2000810002a */
[----:B---3--:R-:W-:-:S13]  /*30f0*/  ISETP.GE.AND P1, PT, R0, 0x1, PT ;  /* 0x000000010000780c */ /* 0x008fda0003f26270 */
[----:B----4-:R-:W-:Y:S05]  /*3100*/  @!P1 BRA `(.L_x_30) ;  /* 0x0000000000349947 */ /* 0x010fea0003800000 */
[----:B------:R-:W-:Y:S05]  /*3110*/  @!P0 BRA `(.L_x_31) ;  /* 0x0000000000048947 */ /* 0x000fea0003800000 */
[----:B------:R-:W-:Y:S01]  /*3120*/  BPT.TRAP 0x1 ;  /* 0x000000040000795c */ /* 0x000fe20000300000 */
.L_x_31:
[----:B------:R-:W-:Y:S01]  /*3130*/  UIADD3 UR6, UR43, UR36, URZ ;  /* 0x000000242b067290 */ /* 0x000fe2000fffe03f */
[----:B------:R-:W-:-:S03]  /*3140*/  ISETP.GT.U32.AND P0, PT, R16, 0x1, PT ;  /* 0x000000011000780c */ /* 0x000fc60003f04070 */
[----:B------:R-:W-:-:S04]  /*3150*/  UIMAD.WIDE.U32 UR4, UR6, -0x33333333, URZ ;  /* 0xcccccccd060478a5 */ /* 0x000fc8000f8e003f */
[----:B------:R-:W-:-:S04]  /*3160*/  USHF.R.U32.HI UR4, URZ, 0x3, UR5 ;  /* 0x000000033f047899 */ /* 0x000fc80008011605 */
[----:B------:R-:W-:-:S04]  /*3170*/  UIMAD UR6, UR4, -0xa, UR6 ;  /* 0xfffffff6040678a4 */ /* 0x000fc8000f8e0206 */
[----:B------:R-:W-:-:S04]  /*3180*/  ULEA UR6, UR6, UR40, 0x3 ;  /* 0x0000002806067291 */ /* 0x000fc8000f8e183f */
[----:B------:R-:W-:-:S04]  /*3190*/  UIADD3 UR6, UR6, 0x50, URZ ;  /* 0x0000005006067890 */ /* 0x000fc8000fffe03f */
[----:B------:R-:W-:-:S09]  /*31a0*/  UPRMT UR6, URZ, 0x654, UR6 ;  /* 0x000006543f067896 */ /* 0x000fd20008000006 */
[----:B------:R-:W-:Y:S01]  /*31b0*/  SYNCS.ARRIVE.TRANS64.RED.A1T0 RZ, [UR6], RZ ;  /* 0x000000ffffff79a7 */ /* 0x000fe20008100406 */
[----:B------:R-:W-:Y:S05]  /*31c0*/  @P0 BRA `(.L_x_30) ;  /* 0x0000000000040947 */ /* 0x000fea0003800000 */
[----:B------:R-:W-:Y:S01]  /*31d0*/  BPT.TRAP 0x1 ;  /* 0x000000040000795c */ /* 0x000fe20000300000 */
.L_x_30:
[----:B------:R-:W-:Y:S01]  /*31e0*/  SHF.L.U32 R0, R93, 0x1f, RZ ;  /* 0x0000001f5d007819 */ /* 0x000fe200000006ff */
[----:B------:R-:W-:Y:S01]  /*31f0*/  UIADD3 UR36, UR39, UR36, URZ ;  /* 0x0000002427247290 */ /* 0x000fe2000fffe03f */
[----:B------:R-:W3:Y:S01]  /*3200*/  LDC R9, c[0x0][0x288] ;  /* 0x0000a200ff097b82 */ /* 0x000ee20000000800 */
[----:B------:R-:W-:Y:S01]  /*3210*/  UISETP.GE.U32.AND UP1, UPT, UR39, 0xa, UPT ;  /* 0x0000000a2700788c */ /* 0x000fe2000bf26070 */
[----:B------:R-:W-:Y:S01]  /*3220*/  IMAD.SHL.U32 R10, R84, 0x2, RZ ;  /* 0x00000002540a7824 */ /* 0x000fe200078e00ff */
[----:B------:R-:W-:Y:S02]  /*3230*/  UISETP.GT.U32.AND UP0, UPT, UR36, 0x9, UPT ;  /* 0x000000092400788c */ /* 0x000fe4000bf04070 */
[----:B------:R-:W-:Y:S02]  /*3240*/  UIMAD.WIDE.U32 UR4, UR36, -0x33333333, URZ ;  /* 0xcccccccd240478a5 */ /* 0x000fe4000f8e003f */
[----:B------:R-:W-:Y:S01]  /*3250*/  UISETP.LT.U32.AND UP0, UPT, UR39, 0xa, UP0 ;  /* 0x0000000a2700788c */ /* 0x000fe20008701070 */
[----:B------:R-:W4:Y:S01]  /*3260*/  SYNCS.PHASECHK.TRANS64.TRYWAIT P0, [R85+UR41+0x10], R0 ;  /* 0x00001000550075a7 */ /* 0x000f220008000169 */
[----:B------:R-:W-:Y:S01]  /*3270*/  USHF.R.U32.HI UR4, URZ, 0x3, UR5 ;  /* 0x000000033f047899 */ /* 0x000fe20008011605 */
[----:B------:R-:W-:Y:S01]  /*3280*/  SHF.R.S32.HI R11, RZ, 0x1f, R10 ;  /* 0x0000001fff0b7819 */ /* 0x000fe2000001140a */
[----:B------:R-:W-:-:S02]  /*3290*/  USEL UR6, URZ, 0x1, !UP0 ;  /* 0x000000013f067887 */ /* 0x000fc4000c000000 */
[----:B------:R-:W-:Y:S02]  /*32a0*/  UIMAD UR36, UR4, -0xa, UR36 ;  /* 0xfffffff6042478a4 */ /* 0x000fe4000f8e0224 */
[----:B------:R-:W-:-:S04]  /*32b0*/  ULOP3.LUT UR37, UR37, UR6, URZ, 0x3c, !UPT ;  /* 0x0000000625257292 */ /* 0x000fc8000f8e3c3f */
[----:B------:R-:W-:Y:S01]  /*32c0*/  @UP1 ULOP3.LUT UR37, UR37, 0x1, UR4, 0x78, !UPT ;  /* 0x0000000125251892 */ /* 0x000fe2000f8e7804 */
[----:B---34-:R-:W-:Y:S11]  /*32d0*/  @!P0 BRA `(.L_x_32) ;  /* 0x0000005800008947 */ /* 0x018ff60003800000 */
.L_x_176:
[----:B---3--:R-:W-:Y:S01]  /*32e0*/  IMAD.SHL.U32 R0, R19, 0x40, RZ ;  /* 0x0000004013007824 */ /* 0x008fe200078e00ff */
[----:B------:R-:W-:Y:S01]  /*32f0*/  ULDC UR6, c[0x0][0x284] ;  /* 0x0000a10000067ab9 */ /* 0x000fe20000000800 */
[----:B------:R-:W-:Y:S01]  /*3300*/  IMAD R20, R22, 0x70, RZ ;  /* 0x0000007016147824 */ /* 0x000fe200078e02ff */
[----:B0-----:R-:W-:Y:S01]  /*3310*/  SHF.R.S32.HI R13, RZ, 0x1f, R2 ;  /* 0x0000001fff0d7819 */ /* 0x001fe20000011402 */
[----:B------:R-:W-:Y:S01]  /*3320*/  ULDC.64 UR4, c[0x0][0x5d0] ;  /* 0x0001740000047ab9 */ /* 0x000fe20000000a00 */
[----:B------:R-:W-:Y:S01]  /*3330*/  ISETP.GE.AND P0, PT, R0, UR6, PT ;  /* 0x0000000600007c0c */ /* 0x000fe2000bf06270 */
[----:B--2---:R-:W-:Y:S01]  /*3340*/  IMAD.WIDE.U32 R4, R2, UR4, R10 ;  /* 0x0000000402047c25 */ /* 0x004fe2000f8e000a */
[----:B------:R-:W-:Y:S02]  /*3350*/  SHF.R.S32.HI R21, RZ, 0x1f, R20 ;  /* 0x0000001fff157819 */ /* 0x000fe40000011414 */
[C---:B------:R-:W-:Y:S01]  /*3360*/  ISETP.GE.OR P0, PT, R20.reuse, R9, P0 ;  /* 0x000000091400720c */ /* 0x040fe20000706670 */
[----:B-1----:R-:W-:Y:S01]  /*3370*/  IMAD R3, R13, UR4, RZ ;  /* 0x000000040d037c24 */ /* 0x002fe2000f8e02ff */
[----:B------:R-:W-:-:S03]  /*3380*/  IADD3 R6, P1, R20, R4, RZ ;  /* 0x0000000414067210 */ /* 0x000fc60007f3e0ff */
[----:B------:R-:W-:-:S05]  /*3390*/  IMAD R3, R2, UR5, R3 ;  /* 0x0000000502037c24 */ /* 0x000fca000f8e0203 */
[----:B------:R-:W-:-:S03]  /*33a0*/  IADD3.X R7, R21, R5, R3, P1, !PT ;  /* 0x0000000515077210 */ /* 0x000fc60000ffe403 */
[----:B------:R-:W-:Y:S05]  /*33b0*/  @P0 BRA `(.L_x_33) ;  /* 0x0000003c00080947 */ /* 0x000fea0003800000 */
[----:B------:R-:W0:Y:S01]  /*33c0*/  LDC.64 R4, c[0x0][0x5c8] ;  /* 0x00017200ff047b82 */ /* 0x000e220000000a00 */
[----:B-----5:R-:W-:Y:S01]  /*33d0*/  FSETP.NEU.AND P0, PT, R81, RZ, PT ;  /* 0x000000ff5100720b */ /* 0x020fe20003f0d000 */
[----:B------:R-:W-:Y:S01]  /*33e0*/  IMAD R3, R84, -0x2, R9 ;  /* 0xfffffffe54037824 */ /* 0x000fe200078e0209 */
[----:B------:R-:W-:Y:S01]  /*33f0*/  BSSY B0, `(.L_x_33) ;  /* 0x00003be000007945 */ /* 0x000fe20003800000 */
[----:B------:R-:W-:-:S04]  /*3400*/  IMAD.WIDE R94, R19, 0x40, R82 ;  /* 0x00000040135e7825 */ /* 0x000fc800078e0252 */
[----:B------:R-:W-:Y:S02]  /*3410*/  IMAD.IADD R3, R3, 0x1, -R20 ;  /* 0x0000000103037824 */ /* 0x000fe400078e0a14 */
[----:B------:R-:W-:-:S03]  /*3420*/  IMAD.IADD R0, R89, 0x1, -R0 ;  /* 0x0000000159007824 */ /* 0x000fc600078e0a00 */
[----:B------:R-:W-:-:S04]  /*3430*/  ISETP.GT.AND P1, PT, R3, RZ, PT ;  /* 0x000000ff0300720c */ /* 0x000fc80003f24270 */
[----:B------:R-:W-:Y:S01]  /*3440*/  ISETP.GT.AND P2, PT, R0, RZ, P1 ;  /* 0x000000ff0000720c */ /* 0x000fe20000f44270 */
[-C--:B0-----:R-:W-:Y:S02]  /*3450*/  IMAD R8, R95, R4.reuse, RZ ;  /* 0x000000045f087224 */ /* 0x081fe400078e02ff */
[----:B------:R-:W-:-:S04]  /*3460*/  IMAD.WIDE.U32 R6, R94, R4, R6 ;  /* 0x000000045e067225 */ /* 0x000fc800078e0006 */
[----:B------:R-:W-:-:S04]  /*3470*/  IMAD R9, R94, R5, R8 ;  /* 0x000000055e097224 */ /* 0x000fc800078e0208 */
[----:B------:R-:W-:Y:S01]  /*3480*/  IMAD.IADD R105, R7, 0x1, R9 ;  /* 0x0000000107697824 */ /* 0x000fe200078e0209 */
[----:B------:R-:W-:Y:S06]  /*3490*/  @!P0 BRA `(.L_x_34) ;  /* 0x0000002400d48947 */ /* 0x000fec0003800000 */
[----:B------:R-:W0:Y:S01]  /*34a0*/  LDC.64 R96, c[0x0][0x5b8] ;  /* 0x00016e00ff607b82 */ /* 0x000e220000000a00 */
[----:B------:R-:W-:-:S07]  /*34b0*/  ULDC.64 UR4, c[0x0][0x5c0] ;  /* 0x0001700000047ab9 */ /* 0x000fce0000000a00 */
[----:B------:R-:W1:Y:S08]  /*34c0*/  LDC.64 R100, c[0x0][0x5b0] ;  /* 0x00016c00ff647b82 */ /* 0x000e700000000a00 */
[----:B------:R-:W2:Y:S01]  /*34d0*/  LDC.64 R102, c[0x0][0x5a8] ;  /* 0x00016a00ff667b82 */ /* 0x000ea20000000a00 */
[-C--:B0-----:R-:W-:Y:S02]  /*34e0*/  IMAD R7, R13, R96.reuse, RZ ;  /* 0x000000600d077224 */ /* 0x081fe400078e02ff */
[----:B------:R-:W-:-:S04]  /*34f0*/  IMAD.WIDE.U32 R8, R2, R96, R10 ;  /* 0x0000006002087225 */ /* 0x000fc800078e000a */
[----:B------:R-:W-:Y:S01]  /*3500*/  IMAD R97, R2, R97, R7 ;  /* 0x0000006102617224 */ /* 0x000fe200078e0207 */
[----:B------:R-:W-:Y:S01]  /*3510*/  IADD3 R12, P0, R20, R8, RZ ;  /* 0x00000008140c7210 */ /* 0x000fe20007f1e0ff */
[----:B-1----:R-:W-:-:S03]  /*3520*/  IMAD R7, R95, R100, RZ ;  /* 0x000000645f077224 */ /* 0x002fc600078e02ff */
[----:B------:R-:W-:Y:S01]  /*3530*/  IADD3.X R13, R21, R9, R97, P0, !PT ;  /* 0x00000009150d7210 */ /* 0x000fe200007fe461 */
[C---:B------:R-:W-:Y:S02]  /*3540*/  IMAD R99, R94.reuse, R101, R7 ;  /* 0x000000655e637224 */ /* 0x040fe400078e0207 */
[----:B------:R-:W-:-:S04]  /*3550*/  IMAD.WIDE.U32 R8, R94, R100, R12 ;  /* 0x000000645e087225 */ /* 0x000fc800078e000c */
[----:B------:R-:W-:Y:S01]  /*3560*/  IMAD.IADD R7, R9, 0x1, R99 ;  /* 0x0000000109077824 */ /* 0x000fe200078e0263 */
[----:B--2---:R-:W-:-:S04]  /*3570*/  LEA R14, P0, R8, R102, 0x1 ;  /* 0x00000066080e7211 */ /* 0x004fc800078008ff */
[----:B------:R-:W-:-:S05]  /*3580*/  LEA.HI.X R15, R8, R103, R7, 0x1, P0 ;  /* 0x00000067080f7211 */ /* 0x000fca00000f0c07 */
[----:B------:R-:W2:Y:S01]  /*3590*/  @P2 LDG.E.LTC128B.U16 R19, desc[UR46][R14.64] ;  /* 0x0000002e0e132981 */ /* 0x000ea2000c1e1520 */
[----:B------:R-:W-:Y:S01]  /*35a0*/  IMAD.WIDE.U32 R8, R94, R100, R20 ;  /* 0x000000645e087225 */ /* 0x000fe200078e0014 */
[----:B------:R-:W-:Y:S02]  /*35b0*/  BSSY B1, `(.L_x_35) ;  /* 0x0000015000017945 */ /* 0x000fe40003800000 */
[----:B------:R-:W-:-:S04]  /*35c0*/  IADD3 R90, P0, R10, R8, RZ ;  /* 0x000000080a5a7210 */ /* 0x000fc80007f1e0ff */
[----:B------:R-:W-:-:S03]  /*35d0*/  IADD3.X R91, R11, R99, R9, P0, !PT ;  /* 0x000000630b5b7210 */ /* 0x000fc600007fe409 */
[----:B------:R-:W-:-:S04]  /*35e0*/  IMAD.WIDE.U32 R90, R2, R96, R90 ;  /* 0x00000060025a7225 */ /* 0x000fc800078e005a */
[----:B--2---:R-:W-:-:S04]  /*35f0*/  IMAD.U32 R8, R19, 0x10000, RZ ;  /* 0x0001000013087824 */ /* 0x004fc800078e00ff */
[----:B------:R-:W-:Y:S01]  /*3600*/  FMUL R7, R8, R81 ;  /* 0x0000005108077220 */ /* 0x000fe20000400000 */
[----:B------:R-:W-:-:S03]  /*3610*/  LEA R8, P0, R6, UR4, 0x1 ;  /* 0x0000000406087c11 */ /* 0x000fc6000f8008ff */
[----:B------:R-:W-:Y:S01]  /*3620*/  FFMA R7, R72, R80, R7 ;  /* 0x0000005048077223 */ /* 0x000fe20000000007 */
[----:B------:R-:W-:Y:S02]  /*3630*/  LEA.HI.X R9, R6, UR5, R105, 0x1, P0 ;  /* 0x0000000506097c11 */ /* 0x000fe400080f0c69 */
[----:B------:R-:W-:Y:S02]  /*3640*/  ISETP.GT.AND P0, PT, R3, 0x1, PT ;  /* 0x000000010300780c */ /* 0x000fe40003f04270 */
[----:B------:R-:W-:Y:S01]  /*3650*/  F2FP.BF16.F32.PACK_AB R14, RZ, R7 ;  /* 0x00000007ff0e723e */ /* 0x000fe200000010ff */
[----:B------:R-:W-:Y:S01]  /*3660*/  IMAD.IADD R7, R97, 0x1, R91 ;  /* 0x0000000161077824 */ /* 0x000fe200078e025b */
[----:B------:R-:W-:Y:S02]  /*3670*/  ISETP.GT.AND P3, PT, R0, RZ, P0 ;  /* 0x000000ff0000720c */ /* 0x000fe40000764270 */
[----:B------:R-:W-:Y:S01]  /*3680*/  PRMT R15, R14, 0x7610, R15 ;  /* 0x000076100e0f7816 */ /* 0x000fe2000000000f */
[----:B------:R-:W-:Y:S01]  /*3690*/  IMAD.SHL.U32 R14, R100, 0x8, RZ ;  /* 0x00000008640e7824 */ /* 0x000fe200078e00ff */
[----:B------:R-:W-:-:S03]  /*36a0*/  LEA R6, P4, R90, R102, 0x1 ;  /* 0x000000665a067211 */ /* 0x000fc600078808ff */
[----:B------:R0:W-:Y:S01]  /*36b0*/  @P2 STG.E.U16 desc[UR46][R8.64], R15 ;  /* 0x0000000f08002986 */ /* 0x0001e2000c10152e */
[----:B------:R-:W-:Y:S02]  /*36c0*/  LEA.HI.X R7, R90, R103, R7, 0x1, P4 ;  /* 0x000000675a077211 */ /* 0x000fe400020f0c07 */
[----:B0-----:R-:W-:-:S03]  /*36d0*/  SHF.L.U64.HI R15, R100, 0x3, R101 ;  /* 0x00000003640f7819 */ /* 0x001fc60000010265 */
[----:B------:R-:W-:Y:S05]  /*36e0*/  @!P3 BRA `(.L_x_36) ;  /* 0x000000000004b947 */ /* 0x000fea0003800000 */
[----:B------:R0:W5:Y:S02]  /*36f0*/  LDG.E.LTC128B.U16 R19, desc[UR46][R6.64+0x2] ;  /* 0x0000022e06137981 */ /* 0x000164000c1e1520 */
.L_x_36:
[----:B------:R-:W-:Y:S05]  /*3700*/  BSYNC B1 ;  /* 0x0000000000017941 */ /* 0x000fea0003800000 */
.L_x_35:
[----:B------:R-:W-:Y:S01]  /*3710*/  IMAD.WIDE.U32 R14, R94, R100, R14 ;  /* 0x000000645e0e7225 */ /* 0x000fe200078e000e */
[----:B------:R-:W-:-:S03]  /*3720*/  ISETP.GT.AND P1, PT, R0, 0x8, P1 ;  /* 0x000000080000780c */ /* 0x000fc60000f24270 */
[----:B-----5:R-:W-:Y:S02]  /*3730*/  IMAD.U32 R22, R19, 0x10000, RZ ;  /* 0x0001000013167824 */ /* 0x020fe400078e00ff */
[----:B------:R-:W-:Y:S01]  /*3740*/  IMAD.IADD R99, R99, 0x1, R15 ;  /* 0x0000000163637824 */ /* 0x000fe200078e020f */
[----:B------:R-:W-:Y:S01]  /*3750*/  IADD3 R15, P2, R12, R14, RZ ;  /* 0x0000000e0c0f7210 */ /* 0x000fe20007f5e0ff */
[----:B------:R-:W-:-:S04]  /*3760*/  FMUL R22, R22, R81 ;  /* 0x0000005116167220 */ /* 0x000fc80000400000 */
[----:B------:R-:W-:Y:S01]  /*3770*/  FFMA R22, R73, R80, R22 ;  /* 0x0000005049167223 */ /* 0x000fe20000000016 */
[----:B------:R-:W-:Y:S01]  /*3780*/  IMAD.X R72, R99, 0x1, R13, P2 ;  /* 0x0000000163487824 */ /* 0x000fe200010e060d */
[----:B------:R-:W-:-:S03]  /*3790*/  LEA R12, P2, R15, R102, 0x1 ;  /* 0x000000660f0c7211 */ /* 0x000fc600078408ff */
[----:B------:R-:W-:Y:S02]  /*37a0*/  F2FP.BF16.F32.PACK_AB R22, RZ, R22 ;  /* 0x00000016ff16723e */ /* 0x000fe400000010ff */
[----:B------:R-:W-:-:S03]  /*37b0*/  LEA.HI.X R13, R15, R103, R72, 0x1, P2 ;  /* 0x000000670f0d7211 */ /* 0x000fc600010f0c48 */
[----:B------:R1:W-:Y:S04]  /*37c0*/  @P3 STG.E.U16 desc[UR46][R8.64+0x2], R22 ;  /* 0x0000021608003986 */ /* 0x0003e8000c10152e */
[----:B------:R-:W2:Y:S01]  /*37d0*/  @P1 LDG.E.LTC128B.U16 R19, desc[UR46][R12.64] ;  /* 0x0000002e0c131981 */ /* 0x000ea2000c1e1520 */
[----:B------:R-:W-:Y:S01]  /*37e0*/  IADD3 R14, P2, P3, R10, R14, R20 ;  /* 0x0000000e0a0e7210 */ /* 0x000fe20007b5e014 */
[----:B------:R-:W-:Y:S01]  /*37f0*/  BSSY B1, `(.L_x_37) ;  /* 0x0000011000017945 */ /* 0x000fe20003800000 */
[----:B------:R-:W-:Y:S02]  /*3800*/  SHF.L.U64.HI R5, R4, 0x4, R5 ;  /* 0x0000000404057819 */ /* 0x000fe40000010205 */
[----:B------:R-:W-:Y:S02]  /*3810*/  IADD3.X R15, R11, R99, R21, P2, P3 ;  /* 0x000000630b0f7210 */ /* 0x000fe400017e6415 */
[----:B------:R-:W-:Y:S01]  /*3820*/  ISETP.GT.AND P0, PT, R0, 0x8, P0 ;  /* 0x000000080000780c */ /* 0x000fe20000704270 */
[----:B------:R-:W-:-:S04]  /*3830*/  IMAD.WIDE.U32 R14, R2, R96, R14 ;  /* 0x00000060020e7225 */ /* 0x000fc800078e000e */
[----:B------:R-:W-:Y:S02]  /*3840*/  IMAD.IADD R2, R97, 0x1, R15 ;  /* 0x0000000161027824 */ /* 0x000fe400078e020f */
[----:B--2---:R-:W-:-:S04]  /*3850*/  IMAD.U32 R10, R19, 0x10000, RZ ;  /* 0x00010000130a7824 */ /* 0x004fc800078e00ff */
[----:B------:R-:W-:Y:S01]  /*3860*/  FMUL R11, R10, R81 ;  /* 0x000000510a0b7220 */ /* 0x000fe20000400000 */
[----:B------:R-:W-:Y:S02]  /*3870*/  LEA R10, P2, R4, R8, 0x4 ;  /* 0x00000008040a7211 */ /* 0x000fe400078420ff */
[----:B------:R-:W-:Y:S01]  /*3880*/  LEA R4, P3, R14, R102, 0x1 ;  /* 0x000000660e047211 */ /* 0x000fe200078608ff */
[----:B------:R-:W-:-:S05]  /*3890*/  FFMA R11, R74, R80, R11 ;  /* 0x000000504a0b7223 */ /* 0x000fca000000000b */
[----:B------:R-:W-:Y:S01]  /*38a0*/  F2FP.BF16.F32.PACK_AB R12, RZ, R11 ;  /* 0x0000000bff0c723e */ /* 0x000fe200000010ff */
[----:B------:R-:W-:Y:S01]  /*38b0*/  IMAD.X R11, R5, 0x1, R9, P2 ;  /* 0x00000001050b7824 */ /* 0x000fe200010e0609 */
[----:B------:R-:W-:-:S04]  /*38c0*/  LEA.HI.X R5, R14, R103, R2, 0x1, P3 ;  /* 0x000000670e057211 */ /* 0x000fc800018f0c02 */
[----:B------:R1:W-:Y:S01]  /*38d0*/  @P1 STG.E.U16 desc[UR46][R10.64], R12 ;  /* 0x0000000c0a001986 */ /* 0x0003e2000c10152e */
[----:B------:R-:W-:Y:S05]  /*38e0*/  @!P0 BRA `(.L_x_38) ;  /* 0x0000000000048947 */ /* 0x000fea0003800000 */
[----:B------:R2:W5:Y:S02]  /*38f0*/  LDG.E.LTC128B.U16 R19, desc[UR46][R4.64+0x2] ;  /* 0x0000022e04137981 */ /* 0x000564000c1e1520 */
.L_x_38:
[----:B------:R-:W-:Y:S05]  /*3900*/  BSYNC B1 ;  /* 0x0000000000017941 */ /* 0x000fea0003800000 */
.L_x_37:
[----:B-----5:R-:W-:Y:S01]  /*3910*/  IMAD.U32 R2, R19, 0x10000, RZ ;  /* 0x0001000013027824 */ /* 0x020fe200078e00ff */
[----:B------:R-:W-:Y:S01]  /*3920*/  ISETP.GT.AND P1, PT, R3, 0x8, PT ;  /* 0x000000080300780c */ /* 0x000fe20003f24270 */
[----:B------:R-:W-:Y:S02]  /*3930*/  BSSY B1, `(.L_x_39) ;  /* 0x0000008000017945 */ /* 0x000fe40003800000 */
[----:B------:R-:W-:Y:S01]  /*3940*/  FMUL R2, R2, R81 ;  /* 0x0000005102027220 */ /* 0x000fe20000400000 */
[----:B------:R-:W-:-:S03]  /*3950*/  ISETP.GT.AND P2, PT, R0, RZ, P1 ;  /* 0x000000ff0000720c */ /* 0x000fc60000f44270 */
[----:B------:R-:W-:-:S05]  /*3960*/  FFMA R2, R75, R80, R2 ;  /* 0x000000504b027223 */ /* 0x000fca0000000002 */
[----:B------:R-:W-:-:S05]  /*3970*/  F2FP.BF16.F32.PACK_AB R2, RZ, R2 ;  /* 0x00000002ff02723e */ /* 0x000fca00000010ff */
[----:B------:R3:W-:Y:S01]  /*3980*/  @P0 STG.E.U16 desc[UR46][R10.64+0x2], R2 ;  /* 0x000002020a000986 */ /* 0x0007e2000c10152e */
[----:B------:R-:W-:Y:S05]  /*3990*/  @!P2 BRA `(.L_x_40) ;  /* 0x000000000004a947 */ /* 0x000fea0003800000 */
[----:B------:R4:W5:Y:S02]  /*39a0*/  LDG.E.LTC128B.U16 R19, desc[UR46][R6.64+0x10] ;  /* 0x0000102e06137981 */ /* 0x000964000c1e1520 */
.L_x_40:
[----:B------:R-:W-:Y:S05]  /*39b0*/  BSYNC B1 ;  /* 0x0000000000017941 */ /* 0x000fea0003800000 */
.L_x_39:
[----:B---3-5:R-:W-:Y:S01]  /*39c0*/  IMAD.U32 R2, R19, 0x10000, RZ ;  /* 0x0001000013027824 */ /* 0x028fe200078e00ff */
        /* <DEDUP_REMOVED lines=9> */
.L_x_42:
[----:B------:R-:W-:Y:S05]  /*3a60*/  BSYNC B1 ;  /* 0x0000000000017941 */ /* 0x000fea0003800000 */
.L_x_41:
[----:B-----5:R-:W-:Y:S01]  /*3a70*/  IMAD.U32 R2, R19, 0x10000, RZ ;  /* 0x0001000013027824 */ /* 0x020fe200078e00ff */
[----:B------:R-:W-:Y:S01]  /*3a80*/  ISETP.GT.AND P1, PT, R0, 0x8, P1 ;  /* 0x000000080000780c */ /* 0x000fe20000f24270 */
[----:B------:R-:W-:Y:S02]  /*3a90*/  BSSY B1, `(.L_x_43) ;  /* 0x0000007000017945 */ /* 0x000fe40003800000 */
[----:B------:R-:W-:-:S04]  /*3aa0*/  FMUL R2, R2, R81 ;  /* 0x0000005102027220 */ /* 0x000fc80000400000 */
[----:B------:R-:W-:-:S05]  /*3ab0*/  FFMA R2, R77, R80, R2 ;  /* 0x000000504d027223 */ /* 0x000fca0000000002 */
[----:B------:R-:W-:-:S05]  /*3ac0*/  F2FP.BF16.F32.PACK_AB R2, RZ, R2 ;  /* 0x00000002ff02723e */ /* 0x000fca00000010ff */
[----:B------:R0:W-:Y:S01]  /*3ad0*/  @P3 STG.E.U16 desc[UR46][R8.64+0x12], R2 ;  /* 0x0000120208003986 */ /* 0x0001e2000c10152e */
[----:B------:R-:W-:Y:S05]  /*3ae0*/  @!P1 BRA `(.L_x_44) ;  /* 0x0000000000049947 */ /* 0x000fea0003800000 */
[----:B------:R0:W5:Y:S02]  /*3af0*/  LDG.E.LTC128B.U16 R19, desc[UR46][R4.64+0x10] ;  /* 0x0000102e04137981 */ /* 0x000164000c1e1520 */
.L_x_44:
[----:B------:R-:W-:Y:S05]  /*3b00*/  BSYNC B1 ;  /* 0x0000000000017941 */ /* 0x000fea0003800000 */
.L_x_43:
[----:B0----5:R-:W-:Y:S01]  /*3b10*/  IMAD.U32 R2, R19, 0x10000, RZ ;  /* 0x0001000013027824 */ /* 0x021fe200078e00ff */
[----:B------:R-:W-:Y:S01]  /*3b20*/  ISETP.GT.AND P0, PT, R0, 0x8, P0 ;  /* 0x000000080000780c */ /* 0x000fe20000704270 */
[----:B------:R-:W-:Y:S02]  /*3b30*/  BSSY B1, `(.L_x_45) ;  /* 0x0000007000017945 */ /* 0x000fe40003800000 */
[----:B---3--:R-:W-:-:S04]  /*3b40*/  FMUL R13, R2, R81 ;  /* 0x00000051020d7220 */ /* 0x008fc80000400000 */
[----:B------:R-:W-:-:S05]  /*3b50*/  FFMA R13, R78, R80, R13 ;  /* 0x000000504e0d7223 */ /* 0x000fca000000000d */
[----:B------:R-:W-:-:S05]  /*3b60*/  F2FP.BF16.F32.PACK_AB R13, RZ, R13 ;  /* 0x0000000dff0d723e */ /* 0x000fca00000010ff */
[----:B------:R0:W-:Y:S01]  /*3b70*/  @P1 STG.E.U16 desc[UR46][R10.64+0x10], R13 ;  /* 0x0000100d0a001986 */ /* 0x0001e2000c10152e */
[----:B------:R-:W-:Y:S05]  /*3b80*/  @!P0 BRA `(.L_x_46) ;  /* 0x0000000000048947 */ /* 0x000fea0003800000 */
[----:B------:R3:W5:Y:S02]  /*3b90*/  LDG.E.LTC128B.U16 R19, desc[UR46][R4.64+0x12] ;  /* 0x0000122e04137981 */ /* 0x000764000c1e1520 */
.L_x_46:
[----:B------:R-:W-:Y:S05]  /*3ba0*/  BSYNC B1 ;  /* 0x0000000000017941 */ /* 0x000fea0003800000 */
.L_x_45:
        /* <DEDUP_REMOVED lines=10> */
.L_x_48:
[----:B------:R-:W-:Y:S05]  /*3c50*/  BSYNC B1 ;  /* 0x0000000000017941 */ /* 0x000fea0003800000 */
.L_x_47:
[----:B0----5:R-:W-:Y:S01]  /*3c60*/  IMAD.U32 R2, R19, 0x10000, RZ ;  /* 0x0001000013027824 */ /* 0x021fe200078e00ff */
        /* <DEDUP_REMOVED lines=9> */
.L_x_50:
[----:B------:R-:W-:Y:S05]  /*3d00*/  BSYNC B1 ;  /* 0x0000000000017941 */ /* 0x000fea0003800000 */
.L_x_49:
        /* <DEDUP_REMOVED lines=9> */
.L_x_52:
[----:B------:R-:W-:Y:S05]  /*3da0*/  BSYNC B1 ;  /* 0x0000000000017941 */ /* 0x000fea0003800000 */
.L_x_51:
[----:B0----5:R-:W-:Y:S01]  /*3db0*/  IMAD.U32 R2, R19, 0x10000, RZ ;  /* 0x0001000013027824 */ /* 0x021fe200078e00ff */
        /* <DEDUP_REMOVED lines=8> */
.L_x_54:
[----:B------:R-:W-:Y:S05]  /*3e40*/  BSYNC B1 ;  /* 0x0000000000017941 */ /* 0x000fea0003800000 */
.L_x_53:
        /* <DEDUP_REMOVED lines=10> */
.L_x_56:
[----:B------:R-:W-:Y:S05]  /*3ef0*/  BSYNC B1 ;  /* 0x0000000000017941 */ /* 0x000fea0003800000 */
.L_x_55:
        /* <DEDUP_REMOVED lines=10> */
.L_x_58:
[----:B------:R-:W-:Y:S05]  /*3fa0*/  BSYNC B1 ;  /* 0x0000000000017941 */ /* 0x000fea0003800000 */
.L_x_57:
        /* <DEDUP_REMOVED lines=9> */
.L_x_60:
[----:B------:R-:W-:Y:S05]  /*4040*/  BSYNC B1 ;  /* 0x0000000000017941 */ /* 0x000fea0003800000 */
.L_x_59:
        /* <DEDUP_REMOVED lines=9> */
.L_x_62:
[----:B------:R-:W-:Y:S05]  /*40e0*/  BSYNC B1 ;  /* 0x0000000000017941 */ /* 0x000fea0003800000 */
.L_x_61:
        /* <DEDUP_REMOVED lines=10> */
.L_x_64:
[----:B------:R-:W-:Y:S05]  /*4190*/  BSYNC B1 ;  /* 0x0000000000017941 */ /* 0x000fea0003800000 */
.L_x_63:
        /* <DEDUP_REMOVED lines=10> */
.L_x_66:
[----:B------:R-:W-:Y:S05]  /*4240*/  BSYNC B1 ;  /* 0x0000000000017941 */ /* 0x000fea0003800000 */
.L_x_65:
        /* <DEDUP_REMOVED lines=9> */
.L_x_68:
[----:B------:R-:W-:Y:S05]  /*42e0*/  BSYNC B1 ;  /* 0x0000000000017941 */ /* 0x000fea0003800000 */
.L_x_67:
        /* <DEDUP_REMOVED lines=9> */
.L_x_70:
[----:B------:R-:W-:Y:S05]  /*4380*/  BSYNC B1 ;  /* 0x0000000000017941 */ /* 0x000fea0003800000 */
.L_x_69:
        /* <DEDUP_REMOVED lines=10> */
.L_x_72:
[----:B------:R-:W-:Y:S05]  /*4430*/  BSYNC B1 ;  /* 0x0000000000017941 */ /* 0x000fea0003800000 */
.L_x_71:
        /* <DEDUP_REMOVED lines=10> */
.L_x_74:
[----:B------:R-:W-:Y:S05]  /*44e0*/  BSYNC B1 ;  /* 0x0000000000017941 */ /* 0x000fea0003800000 */
.L_x_73:
        /* <DEDUP_REMOVED lines=9> */
.L_x_76:
[----:B------:R-:W-:Y:S05]  /*4580*/  BSYNC B1 ;  /* 0x0000000000017941 */ /* 0x000fea0003800000 */
.L_x_75:
        /* <DEDUP_REMOVED lines=9> */
.L_x_78:
[----:B------:R-:W-:Y:S05]  /*4620*/  BSYNC B1 ;  /* 0x0000000000017941 */ /* 0x000fea0003800000 */
.L_x_77:
        /* <DEDUP_REMOVED lines=10> */
.L_x_80:
[----:B------:R-:W-:Y:S05]  /*46d0*/  BSYNC B1 ;  /* 0x0000000000017941 */ /* 0x000fea0003800000 */
.L_x_79:
        /* <DEDUP_REMOVED lines=10> */
.L_x_82:
[----:B------:R-:W-:Y:S05]  /*4780*/  BSYNC B1 ;  /* 0x0000000000017941 */ /* 0x000fea0003800000 */
.L_x_81:
        /* <DEDUP_REMOVED lines=9> */
.L_x_84:
[----:B------:R-:W-:Y:S05]  /*4820*/  BSYNC B1 ;  /* 0x0000000000017941 */ /* 0x000fea0003800000 */
.L_x_83:
        /* <DEDUP_REMOVED lines=9> */
.L_x_86:
[----:B------:R-:W-:Y:S05]  /*48c0*/  BSYNC B1 ;  /* 0x0000000000017941 */ /* 0x000fea0003800000 */
.L_x_85:
        /* <DEDUP_REMOVED lines=10> */
.L_x_88:
[----:B------:R-:W-:Y:S05]  /*4970*/  BSYNC B1 ;  /* 0x0000000000017941 */ /* 0x000fea0003800000 */
.L_x_87:
        /* <DEDUP_REMOVED lines=10> */
.L_x_90:
[----:B------:R-:W-:Y:S05]  /*4a20*/  BSYNC B1 ;  /* 0x0000000000017941 */ /* 0x000fea0003800000 */
.L_x_89:
        /* <DEDUP_REMOVED lines=9> */
.L_x_92:
[----:B------:R-:W-:Y:S05]  /*4ac0*/  BSYNC B1 ;  /* 0x0000000000017941 */ /* 0x000fea0003800000 */
.L_x_91:
        /* <DEDUP_REMOVED lines=9> */
.L_x_94:
[----:B------:R-:W-:Y:S05]  /*4b60*/  BSYNC B1 ;  /* 0x0000000000017941 */ /* 0x000fea0003800000 */
.L_x_93:
        /* <DEDUP_REMOVED lines=10> */
.L_x_96:
[----:B------:R-:W-:Y:S05]  /*4c10*/  BSYNC B1 ;  /* 0x0000000000017941 */ /* 0x000fea0003800000 */
.L_x_95:
        /* <DEDUP_REMOVED lines=10> */
.L_x_98:
[----:B------:R-:W-:Y:S05]  /*4cc0*/  BSYNC B1 ;  /* 0x0000000000017941 */ /* 0x000fea0003800000 */
.L_x_97:
        /* <DEDUP_REMOVED lines=9> */
.L_x_100:
[----:B------:R-:W-:Y:S05]  /*4d60*/  BSYNC B1 ;  /* 0x0000000000017941 */ /* 0x000fea0003800000 */
.L_x_99:
        /* <DEDUP_REMOVED lines=9> */
.L_x_102:
[----:B------:R-:W-:Y:S05]  /*4e00*/  BSYNC B1 ;  /* 0x0000000000017941 */ /* 0x000fea0003800000 */
.L_x_101:
        /* <DEDUP_REMOVED lines=10> */
.L_x_104:
[----:B------:R-:W-:Y:S05]  /*4eb0*/  BSYNC B1 ;  /* 0x0000000000017941 */ /* 0x000fea0003800000 */
.L_x_103:
        /* <DEDUP_REMOVED lines=10> */
.L_x_106:
[----:B------:R-:W-:Y:S05]  /*4f60*/  BSYNC B1 ;  /* 0x0000000000017941 */ /* 0x000fea0003800000 */
.L_x_105:
        /* <DEDUP_REMOVED lines=9> */
.L_x_108:
[----:B------:R-:W-:Y:S05]  /*5000*/  BSYNC B1 ;  /* 0x0000000000017941 */ /* 0x000fea0003800000 */
.L_x_107:
        /* <DEDUP_REMOVED lines=9> */
.L_x_110:
[----:B------:R-:W-:Y:S05]  /*50a0*/  BSYNC B1 ;  /* 0x0000000000017941 */ /* 0x000fea0003800000 */
.L_x_109:
        /* <DEDUP_REMOVED lines=10> */
.L_x_112:
[----:B------:R-:W-:Y:S05]  /*5150*/  BSYNC B1 ;  /* 0x0000000000017941 */ /* 0x000fea0003800000 */
.L_x_111:
        /* <DEDUP_REMOVED lines=10> */
.L_x_114:
[----:B------:R-:W-:Y:S05]  /*5200*/  BSYNC B1 ;  /* 0x0000000000017941 */ /* 0x000fea0003800000 */
.L_x_113:
        /* <DEDUP_REMOVED lines=9> */
.L_x_116:
[----:B------:R-:W-:Y:S05]  /*52a0*/  BSYNC B1 ;  /* 0x0000000000017941 */ /* 0x000fea0003800000 */
.L_x_115:
        /* <DEDUP_REMOVED lines=9> */
.L_x_118:
[----:B------:R-:W-:Y:S05]  /*5340*/  BSYNC B1 ;  /* 0x0000000000017941 */ /* 0x000fea0003800000 */
.L_x_117:
        /* <DEDUP_REMOVED lines=10> */
.L_x_120:
[----:B------:R-:W-:Y:S05]  /*53f0*/  BSYNC B1 ;  /* 0x0000000000017941 */ /* 0x000fea0003800000 */
.L_x_119:
        /* <DEDUP_REMOVED lines=10> */
.L_x_122:
[----:B------:R-:W-:Y:S05]  /*54a0*/  BSYNC B1 ;  /* 0x0000000000017941 */ /* 0x000fea0003800000 */
.L_x_121:
        /* <DEDUP_REMOVED lines=9> */
.L_x_124:
[----:B------:R-:W-:Y:S05]  /*5540*/  BSYNC B1 ;  /* 0x0000000000017941 */ /* 0x000fea0003800000 */
.L_x_123:
        /* <DEDUP_REMOVED lines=9> */
.L_x_126:
[----:B------:R-:W-:Y:S05]  /*55e0*/  BSYNC B1 ;  /* 0x0000000000017941 */ /* 0x000fea0003800000 */
.L_x_125:
        /* <DEDUP_REMOVED lines=10> */
.L_x_128:
[----:B------:R-:W-:Y:S05]  /*5690*/  BSYNC B1 ;  /* 0x0000000000017941 */ /* 0x000fea0003800000 */
.L_x_127:
        /* <DEDUP_REMOVED lines=10> */
.L_x_130:
[----:B------:R-:W-:Y:S05]  /*5740*/  BSYNC B1 ;  /* 0x0000000000017941 */ /* 0x000fea0003800000 */
.L_x_129:
        /* <DEDUP_REMOVED lines=9> */
.L_x_132:
[----:B------:R-:W-:Y:S05]  /*57e0*/  BSYNC B1 ;  /* 0x0000000000017941 */ /* 0x000fea0003800000 */
.L_x_131:
        /* <DEDUP_REMOVED lines=9> */
.L_x_134:
[----:B------:R-:W-:Y:S05]  /*5880*/  BSYNC B1 ;  /* 0x0000000000017941 */ /* 0x000fea0003800000 */
.L_x_133:
        /* <DEDUP_REMOVED lines=10> */
.L_x_136:
[----:B------:R-:W-:Y:S05]  /*5930*/  BSYNC B1 ;  /* 0x0000000000017941 */ /* 0x000fea0003800000 */
.L_x_135:
[----:B0----5:R-:W-:Y:S01]  /*5940*/  IMAD.U32 R2, R19, 0x10000, RZ ;  /* 0x0001000013027824 */ /* 0x021fe200078e00ff */
[----:B------:R-:W-:Y:S01]  /*5950*/  ISETP.GT.AND P0, PT, R3, 0x69, PT ;  /* 0x000000690300780c */ /* 0x000fe20003f04270 */
[----:B------:R-:W-:Y:S01]  /*5960*/  @P2 IMAD.MOV.U32 R3, RZ, RZ, R9 ;  /* 0x000000ffff032224 */ /* 0x000fe200078e0009 */
[----:B------:R-:W-:Y:S01]  /*5970*/  BSSY B1, `(.L_x_137) ;  /* 0x0000009000017945 */ /* 0x000fe20003800000 */
[----:B------:R-:W-:Y:S01]  /*5980*/  FMUL R13, R2, R81 ;  /* 0x00000051020d7220 */ /* 0x000fe20000400000 */
[----:B------:R-:W-:Y:S01]  /*5990*/  @P2 IMAD.MOV.U32 R2, RZ, RZ, R8 ;  /* 0x000000ffff022224 */ /* 0x000fe200078e0008 */
[----:B------:R-:W-:Y:S02]  /*59a0*/  ISETP.GT.AND P3, PT, R0, RZ, P0 ;  /* 0x000000ff0000720c */ /* 0x000fe40000764270 */
[----:B------:R-:W-:-:S05]  /*59b0*/  FFMA R13, R28, R80, R13 ;  /* 0x000000501c0d7223 */ /* 0x000fca000000000d */
[----:B------:R-:W-:-:S05]  /*59c0*/  F2FP.BF16.F32.PACK_AB R13, RZ, R13 ;  /* 0x0000000dff0d723e */ /* 0x000fca00000010ff */
[----:B------:R0:W-:Y:S01]  /*59d0*/  @P2 STG.E.U16 desc[UR46][R2.64+0xd0], R13 ;  /* 0x0000d00d02002986 */ /* 0x0001e2000c10152e */
[----:B------:R-:W-:Y:S05]  /*59e0*/  @!P3 BRA `(.L_x_138) ;  /* 0x000000000004b947 */ /* 0x000fea0003800000 */
[----:B------:R0:W5:Y:S02]  /*59f0*/  LDG.E.LTC128B.U16 R19, desc[UR46][R6.64+0xd2] ;  /* 0x0000d22e06137981 */ /* 0x000164000c1e1520 */
.L_x_138:
[----:B------:R-:W-:Y:S05]  /*5a00*/  BSYNC B1 ;  /* 0x0000000000017941 */ /* 0x000fea0003800000 */
.L_x_137:
        /* <DEDUP_REMOVED lines=9> */
.L_x_140:
[----:B------:R-:W-:Y:S05]  /*5aa0*/  BSYNC B1 ;  /* 0x0000000000017941 */ /* 0x000fea0003800000 */
.L_x_139:
[----:B0----5:R-:W-:Y:S01]  /*5ab0*/  IMAD.U32 R2, R19, 0x10000, RZ ;  /* 0x0001000013027824 */ /* 0x021fe200078e00ff */
[----:B------:R-:W-:Y:S01]  /*5ac0*/  ISETP.GT.AND P0, PT, R0, 0x8, P0 ;  /* 0x000000080000780c */ /* 0x000fe20000704270 */
[----:B------:R-:W-:Y:S02]  /*5ad0*/  BSSY B1, `(.L_x_141) ;  /* 0x000000a000017945 */ /* 0x000fe40003800000 */
[----:B------:R-:W-:Y:S01]  /*5ae0*/  FMUL R3, R2, R81 ;  /* 0x0000005102037220 */ /* 0x000fe20000400000 */
[----:B------:R-:W-:-:S03]  /*5af0*/  @P1 IMAD.MOV.U32 R2, RZ, RZ, R10 ;  /* 0x000000ffff021224 */ /* 0x000fc600078e000a */
[----:B------:R-:W-:-:S05]  /*5b00*/  FFMA R3, R30, R80, R3 ;  /* 0x000000501e037223 */ /* 0x000fca0000000003 */
[----:B------:R-:W-:-:S04]  /*5b10*/  F2FP.BF16.F32.PACK_AB R3, RZ, R3 ;  /* 0x00000003ff03723e */ /* 0x000fc800000010ff */
[----:B----4-:R-:W-:Y:S01]  /*5b20*/  PRMT R6, R3, 0x7610, R6 ;  /* 0x0000761003067816 */ /* 0x010fe20000000006 */
[----:B------:R-:W-:-:S05]  /*5b30*/  @P1 IMAD.MOV.U32 R3, RZ, RZ, R11 ;  /* 0x000000ffff031224 */ /* 0x000fca00078e000b */
[----:B------:R0:W-:Y:S01]  /*5b40*/  @P1 STG.E.U16 desc[UR46][R2.64+0xd0], R6 ;  /* 0x0000d00602001986 */ /* 0x0001e2000c10152e */
[----:B------:R-:W-:Y:S05]  /*5b50*/  @!P0 BRA `(.L_x_142) ;  /* 0x0000000000048947 */ /* 0x000fea0003800000 */
[----:B------:R4:W5:Y:S02]  /*5b60*/  LDG.E.LTC128B.U16 R19, desc[UR46][R4.64+0xd2] ;  /* 0x0000d22e04137981 */ /* 0x000964000c1e1520 */
.L_x_142:
[----:B------:R-:W-:Y:S05]  /*5b70*/  BSYNC B1 ;  /* 0x0000000000017941 */ /* 0x000fea0003800000 */
.L_x_141:
[----:B------:R-:W-:Y:S05]  /*5b80*/  @!P0 BRA `(.L_x_143) ;  /* 0x0000001400108947 */ /* 0x000fea0003800000 */
[----:B-----5:R-:W-:-:S04]  /*5b90*/  IMAD.U32 R0, R19, 0x10000, RZ ;  /* 0x0001000013007824 */ /* 0x020fc800078e00ff */
[----:B------:R-:W-:-:S04]  /*5ba0*/  FMUL R0, R0, R81 ;  /* 0x0000005100007220 */ /* 0x000fc80000400000 */
[----:B------:R-:W-:-:S05]  /*5bb0*/  FFMA R0, R31, R80, R0 ;  /* 0x000000501f007223 */ /* 0x000fca0000000000 */
[----:B------:R-:W-:-:S05]  /*5bc0*/  F2FP.BF16.F32.PACK_AB R0, RZ, R0 ;  /* 0x00000000ff00723e */ /* 0x000fca00000010ff */
[----:B------:R0:W-:Y:S01]  /*5bd0*/  STG.E.U16 desc[UR46][R10.64+0xd2], R0 ;  /* 0x0000d2000a007986 */ /* 0x0001e2000c10152e */
[----:B------:R-:W-:Y:S05]  /*5be0*/  BRA `(.L_x_143) ;  /* 0x0000001000f87947 */ /* 0x000fea0003800000 */
.L_x_34:
[----:B------:R-:W-:Y:S01]  /*5bf0*/  ULDC.64 UR4, c[0x0][0x5c0] ;  /* 0x0001700000047ab9 */ /* 0x000fe20000000a00 */
[----:B------:R-:W-:Y:S01]  /*5c00*/  ISETP.GT.AND P3, PT, R3, 0x1, PT ;  /* 0x000000010300780c */ /* 0x000fe20003f64270 */
[-C--:B------:R-:W-:Y:S01]  /*5c10*/  FMUL R72, R72, R80.reuse ;  /* 0x0000005048487220 */ /* 0x080fe20000400000 */
[----:B------:R-:W-:Y:S01]  /*5c20*/  LEA R8, P0, R6, UR4, 0x1 ;  /* 0x0000000406087c11 */ /* 0x000fe2000f8008ff */
[-C--:B------:R-:W-:Y:S01]  /*5c30*/  FMUL R73, R73, R80.reuse ;  /* 0x0000005049497220 */ /* 0x080fe20000400000 */
[----:B------:R-:W-:Y:S01]  /*5c40*/  SHF.L.U64.HI R5, R4, 0x4, R5 ;  /* 0x0000000404057819 */ /* 0x000fe20000010205 */
[-C--:B------:R-:W-:Y:S01]  /*5c50*/  FMUL R74, R74, R80.reuse ;  /* 0x000000504a4a7220 */ /* 0x080fe20000400000 */
[----:B------:R-:W-:Y:S01]  /*5c60*/  LEA.HI.X R9, R6, UR5, R105, 0x1, P0 ;  /* 0x0000000506097c11 */ /* 0x000fe200080f0c69 */
[-C--:B------:R-:W-:Y:S01]  /*5c70*/  FMUL R75, R75, R80.reuse ;  /* 0x000000504b4b7220 */ /* 0x080fe20000400000 */
[----:B------:R-:W-:Y:S01]  /*5c80*/  ISETP.GT.AND P0, PT, R0, RZ, P3 ;  /* 0x000000ff0000720c */ /* 0x000fe20001f04270 */
[----:B------:R-:W-:Y:S01]  /*5c90*/  FMUL R76, R76, R80 ;  /* 0x000000504c4c7220 */ /* 0x000fe20000400000 */
[----:B------:R-:W-:Y:S01]  /*5ca0*/  F2FP.BF16.F32.PACK_AB R72, RZ, R72 ;  /* 0x00000048ff48723e */ /* 0x000fe200000010ff */
[-C--:B------:R-:W-:Y:S01]  /*5cb0*/  FMUL R77, R77, R80.reuse ;  /* 0x000000504d4d7220 */ /* 0x080fe20000400000 */
[----:B------:R-:W-:Y:S01]  /*5cc0*/  F2FP.BF16.F32.PACK_AB R73, RZ, R73 ;  /* 0x00000049ff49723e */ /* 0x000fe200000010ff */
[----:B------:R-:W-:Y:S01]  /*5cd0*/  FMUL R78, R78, R80 ;  /* 0x000000504e4e7220 */ /* 0x000fe20000400000 */
[----:B------:R-:W-:Y:S01]  /*5ce0*/  LEA R4, P4, R4, R8, 0x4 ;  /* 0x0000000804047211 */ /* 0x000fe200078820ff */
[----:B------:R-:W-:Y:S01]  /*5cf0*/  @P2 STG.E.U16 desc[UR46][R8.64], R72 ;  /* 0x0000004808002986 */ /* 0x000fe2000c10152e */
[----:B------:R-:W-:Y:S01]  /*5d00*/  ISETP.GT.AND P2, PT, R3, 0x8, PT ;  /* 0x000000080300780c */ /* 0x000fe20003f44270 */
[----:B------:R-:W-:Y:S01]  /*5d10*/  FMUL R79, R79, R80 ;  /* 0x000000504f4f7220 */ /* 0x000fe20000400000 */
[C---:B------:R-:W-:Y:S01]  /*5d20*/  ISETP.GT.AND P1, PT, R0.reuse, 0x8, P1 ;  /* 0x000000080000780c */ /* 0x040fe20000f24270 */
[--C-:B------:R-:W-:Y:S01]  /*5d30*/  IMAD.X R5, R5, 0x1, R9.reuse, P4 ;  /* 0x0000000105057824 */ /* 0x100fe200020e0609 */
[C---:B------:R-:W-:Y:S01]  /*5d40*/  ISETP.GT.AND P5, PT, R0.reuse, RZ, P2 ;  /* 0x000000ff0000720c */ /* 0x040fe200017a4270 */
[--C-:B------:R-:W-:Y:S01]  /*5d50*/  @P0 IMAD.MOV.U32 R6, RZ, RZ, R8.reuse ;  /* 0x000000ffff060224 */ /* 0x100fe200078e0008 */
[----:B------:R-:W-:Y:S01]  /*5d60*/  ISETP.GT.AND P3, PT, R0, 0x8, P3 ;  /* 0x000000080000780c */ /* 0x000fe20001f64270 */
[--C-:B------:R-:W-:Y:S01]  /*5d70*/  @P0 IMAD.MOV.U32 R7, RZ, RZ, R9.reuse ;  /* 0x000000ffff070224 */ /* 0x100fe200078e0009 */
[----:B------:R-:W-:Y:S01]  /*5d80*/  F2FP.BF16.F32.PACK_AB R74, RZ, R74 ;  /* 0x0000004aff4a723e */ /* 0x000fe200000010ff */
[-C--:B------:R-:W-:Y:S01]  /*5d90*/  FMUL R64, R64, R80.reuse ;  /* 0x0000005040407220 */ /* 0x080fe20000400000 */
[----:B------:R-:W-:Y:S01]  /*5da0*/  F2FP.BF16.F32.PACK_AB R75, RZ, R75 ;  /* 0x0000004bff4b723e */ /* 0x000fe200000010ff */
[-C--:B------:R-:W-:Y:S01]  /*5db0*/  FMUL R65, R65, R80.reuse ;  /* 0x0000005041417220 */ /* 0x080fe20000400000 */
[----:B------:R0:W-:Y:S01]  /*5dc0*/  @P0 STG.E.U16 desc[UR46][R6.64+0x2], R73 ;  /* 0x0000024906000986 */ /* 0x0001e2000c10152e */
[----:B------:R-:W-:Y:S01]  /*5dd0*/  ISETP.GT.AND P0, PT, R3, 0x9, PT ;  /* 0x000000090300780c */ /* 0x000fe20003f04270 */
[----:B------:R-:W-:Y:S01]  /*5de0*/  FMUL R66, R66, R80 ;  /* 0x0000005042427220 */ /* 0x000fe20000400000 */
[----:B------:R-:W-:Y:S01]  /*5df0*/  F2FP.BF16.F32.PACK_AB R76, RZ, R76 ;  /* 0x0000004cff4c723e */ /* 0x000fe200000010ff */
[----:B------:R-:W-:Y:S01]  /*5e00*/  @P1 STG.E.U16 desc[UR46][R4.64], R74 ;  /* 0x0000004a04001986 */ /* 0x000fe2000c10152e */
[----:B------:R-:W-:Y:S01]  /*5e10*/  ISETP.GT.AND P4, PT, R0, RZ, P0 ;  /* 0x000000ff0000720c */ /* 0x000fe20000784270 */
[-C--:B------:R-:W-:Y:S01]  /*5e20*/  FMUL R67, R67, R80.reuse ;  /* 0x0000005043437220 */ /* 0x080fe20000400000 */
[C---:B------:R-:W-:Y:S01]  /*5e30*/  ISETP.GT.AND P1, PT, R3.reuse, 0x10, PT ;  /* 0x000000100300780c */ /* 0x040fe20003f24270 */
[----:B------:R-:W-:Y:S01]  /*5e40*/  @P3 STG.E.U16 desc[UR46][R4.64+0x2], R75 ;  /* 0x0000024b04003986 */ /* 0x000fe2000c10152e */
[----:B------:R-:W-:Y:S01]  /*5e50*/  F2FP.BF16.F32.PACK_AB R77, RZ, R77 ;  /* 0x0000004dff4d723e */ /* 0x000fe200000010ff */
[-C--:B------:R-:W-:Y:S01]  /*5e60*/  FMUL R68, R68, R80.reuse ;  /* 0x0000005044447220 */ /* 0x080fe20000400000 */
[C---:B------:R-:W-:Y:S01]  /*5e70*/  ISETP.GT.AND P2, PT, R0.reuse, 0x8, P2 ;  /* 0x000000080000780c */ /* 0x040fe20001744270 */
[--C-:B0-----:R-:W-:Y:S01]  /*5e80*/  @P5 IMAD.MOV.U32 R6, RZ, RZ, R8.reuse ;  /* 0x000000ffff065224 */ /* 0x101fe200078e0008 */
[----:B------:R-:W-:Y:S01]  /*5e90*/  ISETP.GT.AND P3, PT, R0, 0x8, P0 ;  /* 0x000000080000780c */ /* 0x000fe20000764270 */
[--C-:B------:R-:W-:Y:S01]  /*5ea0*/  @P5 IMAD.MOV.U32 R7, RZ, RZ, R9.reuse ;  /* 0x000000ffff075224 */ /* 0x100fe200078e0009 */
[----:B------:R-:W-:Y:S01]  /*5eb0*/  ISETP.GT.AND P0, PT, R3, 0x11, PT ;  /* 0x000000110300780c */ /* 0x000fe20003f04270 */
[----:B------:R-:W-:Y:S01]  /*5ec0*/  FMUL R69, R69, R80 ;  /* 0x0000005045457220 */ /* 0x000fe20000400000 */
[----:B------:R-:W-:Y:S01]  /*5ed0*/  F2FP.BF16.F32.PACK_AB R78, RZ, R78 ;  /* 0x0000004eff4e723e */ /* 0x000fe200000010ff */
[-C--:B------:R-:W-:Y:S01]  /*5ee0*/  FMUL R70, R70, R80.reuse ;  /* 0x0000005046467220 */ /* 0x080fe20000400000 */
[----:B------:R0:W-:Y:S01]  /*5ef0*/  @P5 STG.E.U16 desc[UR46][R6.64+0x10], R76 ;  /* 0x0000104c06005986 */ /* 0x0001e2000c10152e */
[----:B------:R-:W-:Y:S01]  /*5f00*/  ISETP.GT.AND P5, PT, R0, RZ, P1 ;  /* 0x000000ff0000720c */ /* 0x000fe20000fa4270 */
[-C--:B------:R-:W-:Y:S01]  /*5f10*/  FMUL R71, R71, R80.reuse ;  /* 0x0000005047477220 */ /* 0x080fe20000400000 */
[----:B------:R-:W-:Y:S01]  /*5f20*/  F2FP.BF16.F32.PACK_AB R79, RZ, R79 ;  /* 0x0000004fff4f723e */ /* 0x000fe200000010ff */
[----:B------:R-:W-:Y:S01]  /*5f30*/  FMUL R56, R56, R80 ;  /* 0x0000005038387220 */ /* 0x000fe20000400000 */
[----:B------:R-:W-:Y:S01]  /*5f40*/  F2FP.BF16.F32.PACK_AB R64, RZ, R64 ;  /* 0x00000040ff40723e */ /* 0x000fe200000010ff */
[-C--:B------:R-:W-:Y:S01]  /*5f50*/  FMUL R57, R57, R80.reuse ;  /* 0x0000005039397220 */ /* 0x080fe20000400000 */
[----:B------:R-:W-:Y:S01]  /*5f60*/  F2FP.BF16.F32.PACK_AB R65, RZ, R65 ;  /* 0x00000041ff41723e */ /* 0x000fe200000010ff */
[-C--:B------:R-:W-:Y:S01]  /*5f70*/  FMUL R58, R58, R80.reuse ;  /* 0x000000503a3a7220 */ /* 0x080fe20000400000 */
[----:B------:R-:W-:Y:S01]  /*5f80*/  ISETP.GT.AND P1, PT, R0, 0x8, P1 ;  /* 0x000000080000780c */ /* 0x000fe20000f24270 */
[----:B------:R-:W-:Y:S01]  /*5f90*/  FMUL R59, R59, R80 ;  /* 0x000000503b3b7220 */ /* 0x000fe20000400000 */
[----:B------:R-:W-:Y:S01]  /*5fa0*/  F2FP.BF16.F32.PACK_AB R66, RZ, R66 ;  /* 0x00000042ff42723e */ /* 0x000fe200000010ff */
[--C-:B0-----:R-:W-:Y:S01]  /*5fb0*/  @P4 IMAD.MOV.U32 R6, RZ, RZ, R8.reuse ;  /* 0x000000ffff064224 */ /* 0x101fe200078e0008 */
[----:B------:R-:W-:Y:S01]  /*5fc0*/  F2FP.BF16.F32.PACK_AB R67, RZ, R67 ;  /* 0x00000043ff43723e */ /* 0x000fe200000010ff */
[--C-:B------:R-:W-:Y:S01]  /*5fd0*/  @P4 IMAD.MOV.U32 R7, RZ, RZ, R9.reuse ;  /* 0x000000ffff074224 */ /* 0x100fe200078e0009 */
[----:B------:R-:W-:Y:S01]  /*5fe0*/  F2FP.BF16.F32.PACK_AB R68, RZ, R68 ;  /* 0x00000044ff44723e */ /* 0x000fe200000010ff */
[-C--:B------:R-:W-:Y:S01]  /*5ff0*/  FMUL R60, R60, R80.reuse ;  /* 0x000000503c3c7220 */ /* 0x080fe20000400000 */
[----:B------:R-:W-:Y:S01]  /*6000*/  F2FP.BF16.F32.PACK_AB R69, RZ, R69 ;  /* 0x00000045ff45723e */ /* 0x000fe200000010ff */
[-C--:B------:R-:W-:Y:S01]  /*6010*/  FMUL R61, R61, R80.reuse ;  /* 0x000000503d3d7220 */ /* 0x080fe20000400000 */
[----:B------:R0:W-:Y:S01]  /*6020*/  @P4 STG.E.U16 desc[UR46][R6.64+0x12], R77 ;  /* 0x0000124d06004986 */ /* 0x0001e2000c10152e */
[----:B------:R-:W-:Y:S01]  /*6030*/  ISETP.GT.AND P4, PT, R0, RZ, P0 ;  /* 0x000000ff0000720c */ /* 0x000fe20000784270 */
[----:B------:R-:W-:Y:S01]  /*6040*/  FMUL R62, R62, R80 ;  /* 0x000000503e3e7220 */ /* 0x000fe20000400000 */
[----:B------:R-:W-:Y:S01]  /*6050*/  F2FP.BF16.F32.PACK_AB R70, RZ, R70 ;  /* 0x00000046ff46723e */ /* 0x000fe200000010ff */
[----:B------:R-:W-:Y:S01]  /*6060*/  @P2 STG.E.U16 desc[UR46][R4.64+0x10], R78 ;  /* 0x0000104e04002986 */ /* 0x000fe2000c10152e */
[----:B------:R-:W-:Y:S01]  /*6070*/  ISETP.GT.AND P2, PT, R3, 0x18, PT ;  /* 0x000000180300780c */ /* 0x000fe20003f44270 */
[-C--:B------:R-:W-:Y:S01]  /*6080*/  FMUL R63, R63, R80.reuse ;  /* 0x000000503f3f7220 */ /* 0x080fe20000400000 */
[----:B------:R-:W-:Y:S01]  /*6090*/  F2FP.BF16.F32.PACK_AB R71, RZ, R71 ;  /* 0x00000047ff47723e */ /* 0x000fe200000010ff */
[----:B------:R-:W-:Y:S01]  /*60a0*/  @P3 STG.E.U16 desc[UR46][R4.64+0x12], R79 ;  /* 0x0000124f04003986 */ /* 0x000fe2000c10152e */
[----:B------:R-:W-:Y:S01]  /*60b0*/  ISETP.GT.AND P3, PT, R0, 0x8, P0 ;  /* 0x000000080000780c */ /* 0x000fe20000764270 */
[----:B------:R-:W-:Y:S01]  /*60c0*/  FMUL R48, R48, R80 ;  /* 0x0000005030307220 */ /* 0x000fe20000400000 */
[----:B------:R-:W-:Y:S01]  /*60d0*/  ISETP.GT.AND P0, PT, R3, 0x19, PT ;  /* 0x000000190300780c */ /* 0x000fe20003f04270 */
[--C-:B0-----:R-:W-:Y:S01]  /*60e0*/  @P5 IMAD.MOV.U32 R6, RZ, RZ, R8.reuse ;  /* 0x000000ffff065224 */ /* 0x101fe200078e0008 */
[----:B------:R-:W-:Y:S01]  /*60f0*/  F2FP.BF16.F32.PACK_AB R56, RZ, R56 ;  /* 0x00000038ff38723e */ /* 0x000fe200000010ff */
[--C-:B------:R-:W-:Y:S01]  /*6100*/  @P5 IMAD.MOV.U32 R7, RZ, RZ, R9.reuse ;  /* 0x000000ffff075224 */ /* 0x100fe200078e0009 */
[----:B------:R-:W-:Y:S01]  /*6110*/  F2FP.BF16.F32.PACK_AB R57, RZ, R57 ;  /* 0x00000039ff39723e */ /* 0x000fe200000010ff */
        /* <DEDUP_REMOVED lines=11> */
[----:B------:R-:W-:Y:S01]  /*61d0*/  FMUL R54, R54, R80 ;  /* 0x0000005036367220 */ /* 0x000fe20000400000 */
[----:B------:R-:W-:Y:S01]  /*61e0*/  F2FP.BF16.F32.PACK_AB R62, RZ, R62 ;  /* 0x0000003eff3e723e */ /* 0x000fe200000010ff */
[----:B------:R-:W-:Y:S01]  /*61f0*/  FMUL R55, R55, R80 ;  /* 0x0000005037377220 */ /* 0x000fe20000400000 */
[----:B------:R-:W-:Y:S01]  /*6200*/  F2FP.BF16.F32.PACK_AB R63, RZ, R63 ;  /* 0x0000003fff3f723e */ /* 0x000fe200000010ff */
        /* <DEDUP_REMOVED lines=11> */
[----:B------:R-:W-:Y:S01]  /*62c0*/  @P1 STG.E.U16 desc[UR46][R4.64+0x20], R66 ;  /* 0x0000204204001986 */ /* 0x000fe2000c10152e */
[C---:B------:R-:W-:Y:S01]  /*62d0*/  ISETP.GT.AND P1, PT, R0.reuse, 0x8, P2 ;  /* 0x000000080000780c */ /* 0x040fe20001724270 */
[-C--:B------:R-:W-:Y:S01]  /*62e0*/  FMUL R43, R43, R80.reuse ;  /* 0x000000502b2b7220 */ /* 0x080fe20000400000 */
[C---:B------:R-:W-:Y:S01]  /*62f0*/  ISETP.GT.AND P2, PT, R3.reuse, 0x20, PT ;  /* 0x000000200300780c */ /* 0x040fe20003f44270 */
        /* <DEDUP_REMOVED lines=61> */
[----:B0-----:R-:W-:Y:S01]  /*66d0*/  @P4 IMAD.MOV.U32 R6, RZ, RZ, R8 ;  /* 0x000000ffff064224 */ /* 0x001fe200078e0008 */
[----:B------:R-:W-:Y:S01]  /*66e0*/  F2FP.BF16.F32.PACK_AB R24, RZ, R24 ;  /* 0x00000018ff18723e */ /* 0x000fe200000010ff */
[----:B------:R-:W-:Y:S01]  /*66f0*/  @P4 IMAD.MOV.U32 R7, RZ, RZ, R9 ;  /* 0x000000ffff074224 */ /* 0x000fe200078e0009 */
[----:B------:R-:W-:-:S02]  /*6700*/  F2FP.BF16.F32.PACK_AB R25, RZ, R25 ;  /* 0x00000019ff19723e */ /* 0x000fc400000010ff */
[----:B------:R-:W-:Y:S02]  /*6710*/  F2FP.BF16.F32.PACK_AB R26, RZ, R26 ;  /* 0x0000001aff1a723e */ /* 0x000fe400000010ff */
[----:B------:R0:W-:Y:S01]  /*6720*/  @P4 STG.E.U16 desc[UR46][R6.64+0x42], R57 ;  /* 0x0000423906004986 */ /* 0x0001e2000c10152e */
[C---:B------:R-:W-:Y:S02]  /*6730*/  ISETP.GT.AND P4, PT, R0.reuse, RZ, P0 ;  /* 0x000000ff0000720c */ /* 0x040fe40000784270 */
[----:B------:R-:W-:Y:S01]  /*6740*/  F2FP.BF16.F32.PACK_AB R27, RZ, R27 ;  /* 0x0000001bff1b723e */ /* 0x000fe200000010ff */
[----:B------:R-:W-:Y:S01]  /*6750*/  @P1 STG.E.U16 desc[UR46][R4.64+0x40], R58 ;  /* 0x0000403a04001986 */ /* 0x000fe2000c10152e */
[C---:B------:R-:W-:Y:S02]  /*6760*/  ISETP.GT.AND P1, PT, R0.reuse, 0x8, P2 ;  /* 0x000000080000780c */ /* 0x040fe40001724270 */
[----:B------:R-:W-:Y:S01]  /*6770*/  ISETP.GT.AND P2, PT, R3, 0x30, PT ;  /* 0x000000300300780c */ /* 0x000fe20003f44270 */
[----:B------:R-:W-:Y:S01]  /*6780*/  @P3 STG.E.U16 desc[UR46][R4.64+0x42], R59 ;  /* 0x0000423b04003986 */ /* 0x000fe2000c10152e */
[----:B------:R-:W-:-:S02]  /*6790*/  ISETP.GT.AND P3, PT, R0, 0x8, P0 ;  /* 0x000000080000780c */ /* 0x000fc40000764270 */
[----:B------:R-:W-:Y:S01]  /*67a0*/  ISETP.GT.AND P0, PT, R3, 0x31, PT ;  /* 0x000000310300780c */ /* 0x000fe20003f04270 */
[--C-:B0-----:R-:W-:Y:S01]  /*67b0*/  @P5 IMAD.MOV.U32 R6, RZ, RZ, R8.reuse ;  /* 0x000000ffff065224 */ /* 0x101fe200078e0008 */
[----:B------:R-:W-:Y:S01]  /*67c0*/  F2FP.BF16.F32.PACK_AB R28, RZ, R28 ;  /* 0x0000001cff1c723e */ /* 0x000fe200000010ff */
[----:B------:R-:W-:Y:S01]  /*67d0*/  @P5 IMAD.MOV.U32 R7, RZ, RZ, R9 ;  /* 0x000000ffff075224 */ /* 0x000fe200078e0009 */
[----:B------:R-:W-:Y:S02]  /*67e0*/  F2FP.BF16.F32.PACK_AB R29, RZ, R29 ;  /* 0x0000001dff1d723e */ /* 0x000fe400000010ff */
[----:B------:R-:W-:Y:S02]  /*67f0*/  F2FP.BF16.F32.PACK_AB R30, RZ, R30 ;  /* 0x0000001eff1e723e */ /* 0x000fe400000010ff */
[----:B------:R0:W-:Y:S01]  /*6800*/  @P5 STG.E.U16 desc[UR46][R6.64+0x50], R60 ;  /* 0x0000503c06005986 */ /* 0x0001e2000c10152e */
[----:B------:R-:W-:Y:S02]  /*6810*/  ISETP.GT.AND P5, PT, R0, RZ, P2 ;  /* 0x000000ff0000720c */ /* 0x000fe400017a4270 */
[----:B------:R-:W-:Y:S01]  /*6820*/  F2FP.BF16.F32.PACK_AB R31, RZ, R31 ;  /* 0x0000001fff1f723e */ /* 0x000fe200000010ff */
[----:B0-----:R-:W-:-:S02]  /*6830*/  @P4 IMAD.MOV.U32 R6, RZ, RZ, R8 ;  /* 0x000000ffff064224 */ /* 0x001fc400078e0008 */
[----:B------:R-:W-:-:S05]  /*6840*/  @P4 IMAD.MOV.U32 R7, RZ, RZ, R9 ;  /* 0x000000ffff074224 */ /* 0x000fca00078e0009 */
[----:B------:R0:W-:Y:S01]  /*6850*/  @P4 STG.E.U16 desc[UR46][R6.64+0x52], R61 ;  /* 0x0000523d06004986 */ /* 0x0001e2000c10152e */
[----:B------:R-:W-:-:S03]  /*6860*/  ISETP.GT.AND P4, PT, R0, RZ, P0 ;  /* 0x000000ff0000720c */ /* 0x000fc60000784270 */
[----:B------:R-:W-:Y:S01]  /*6870*/  @P1 STG.E.U16 desc[UR46][R4.64+0x50], R62 ;  /* 0x0000503e04001986 */ /* 0x000fe2000c10152e */
[C---:B------:R-:W-:Y:S02]  /*6880*/  ISETP.GT.AND P1, PT, R0.reuse, 0x8, P2 ;  /* 0x000000080000780c */ /* 0x040fe40001724270 */
[C---:B------:R-:W-:Y:S01]  /*6890*/  ISETP.GT.AND P2, PT, R3.reuse, 0x38, PT ;  /* 0x000000380300780c */ /* 0x040fe20003f44270 */
[----:B------:R-:W-:Y:S01]  /*68a0*/  @P3 STG.E.U16 desc[UR46][R4.64+0x52], R63 ;  /* 0x0000523f04003986 */ /* 0x000fe2000c10152e */
[----:B------:R-:W-:Y:S02]  /*68b0*/  ISETP.GT.AND P3, PT, R0, 0x8, P0 ;  /* 0x000000080000780c */ /* 0x000fe40000764270 */
[----:B------:R-:W-:Y:S01]  /*68c0*/  ISETP.GT.AND P0, PT, R3, 0x39, PT ;  /* 0x000000390300780c */ /* 0x000fe20003f04270 */
[----:B0-----:R-:W-:Y:S02]  /*68d0*/  @P5 IMAD.MOV.U32 R6, RZ, RZ, R8 ;  /* 0x000000ffff065224 */ /* 0x001fe400078e0008 */
[----:B------:R-:W-:-:S05]  /*68e0*/  @P5 IMAD.MOV.U32 R7, RZ, RZ, R9 ;  /* 0x000000ffff075224 */ /* 0x000fca00078e0009 */
[----:B------:R0:W-:Y:S01]  /*68f0*/  @P5 STG.E.U16 desc[UR46][R6.64+0x60], R48 ;  /* 0x0000603006005986 */ /* 0x0001e2000c10152e */
[----:B------:R-:W-:Y:S01]  /*6900*/  ISETP.GT.AND P5, PT, R0, RZ, P2 ;  /* 0x000000ff0000720c */ /* 0x000fe200017a4270 */
[----:B0-----:R-:W-:Y:S02]  /*6910*/  @P4 IMAD.MOV.U32 R6, RZ, RZ, R8 ;  /* 0x000000ffff064224 */ /* 0x001fe400078e0008 */
        /* <DEDUP_REMOVED lines=26> */
[C---:B------:R-:W-:Y:S02]  /*6ac0*/  ISETP.GT.AND P5, PT, R0.reuse, RZ, P2 ;  /* 0x000000ff0000720c */ /* 0x040fe400017a4270 */
[----:B------:R-:W-:Y:S01]  /*6ad0*/  ISETP.GT.AND P2, PT, R0, 0x8, P2 ;  /* 0x000000080000780c */ /* 0x000fe20001744270 */
[----:B0-----:R-:W-:Y:S02]  /*6ae0*/  @P4 IMAD.MOV.U32 R6, RZ, RZ, R8 ;  /* 0x000000ffff064224 */ /* 0x001fe400078e0008 */
[----:B------:R-:W-:-:S05]  /*6af0*/  @P4 IMAD.MOV.U32 R7, RZ, RZ, R9 ;  /* 0x000000ffff074224 */ /* 0x000fca00078e0009 */
[----:B------:R0:W-:Y:S01]  /*6b00*/  @P4 STG.E.U16 desc[UR46][R6.64+0x82], R41 ;  /* 0x0000822906004986 */ /* 0x0001e2000c10152e */
[C---:B------:R-:W-:Y:S02]  /*6b10*/  ISETP.GT.AND P4, PT, R0.reuse, RZ, P0 ;  /* 0x000000ff0000720c */ /* 0x040fe40000784270 */
[----:B------:R-:W-:Y:S01]  /*6b20*/  ISETP.GT.AND P0, PT, R0, 0x8, P0 ;  /* 0x000000080000780c */ /* 0x000fe20000704270 */
[----:B------:R-:W-:Y:S01]  /*6b30*/  @P1 STG.E.U16 desc[UR46][R4.64+0x80], R42 ;  /* 0x0000802a04001986 */ /* 0x000fe2000c10152e */
[----:B------:R-:W-:-:S03]  /*6b40*/  ISETP.GT.AND P1, PT, R3, 0x51, PT ;  /* 0x000000510300780c */ /* 0x000fc60003f24270 */
[----:B------:R-:W-:Y:S01]  /*6b50*/  @P3 STG.E.U16 desc[UR46][R4.64+0x82], R43 ;  /* 0x0000822b04003986 */ /* 0x000fe2000c10152e */
        /* <DEDUP_REMOVED lines=9> */
[----:B------:R-:W-:Y:S04]  /*6bf0*/  @P2 STG.E.U16 desc[UR46][R4.64+0x90], R46 ;  /* 0x0000902e04002986 */ /* 0x000fe8000c10152e */
[----:B------:R-:W-:Y:S01]  /*6c00*/  @P0 STG.E.U16 desc[UR46][R4.64+0x92], R47 ;  /* 0x0000922f04000986 */ /* 0x000fe2000c10152e */
[----:B------:R-:W-:Y:S01]  /*6c10*/  ISETP.GT.AND P0, PT, R0, 0x8, P3 ;  /* 0x000000080000780c */ /* 0x000fe20001f04270 */
[----:B0-----:R-:W-:Y:S02]  /*6c20*/  @P5 IMAD.MOV.U32 R6, RZ, RZ, R8 ;  /* 0x000000ffff065224 */ /* 0x001fe400078e0008 */
[----:B------:R-:W-:-:S05]  /*6c30*/  @P5 IMAD.MOV.U32 R7, RZ, RZ, R9 ;  /* 0x000000ffff075224 */ /* 0x000fca00078e0009 */
[----:B------:R0:W-:Y:S01]  /*6c40*/  @P5 STG.E.U16 desc[UR46][R6.64+0xa0], R32 ;  /* 0x0000a02006005986 */ /* 0x0001e2000c10152e */
[----:B------:R-:W-:Y:S02]  /*6c50*/  ISETP.GT.AND P5, PT, R0, 0x8, P1 ;  /* 0x000000080000780c */ /* 0x000fe40000fa4270 */
[----:B------:R-:W-:-:S04]  /*6c60*/  ISETP.GT.AND P1, PT, R3, 0x59, PT ;  /* 0x000000590300780c */ /* 0x000fc80003f24270 */
[----:B------:R-:W-:Y:S01]  /*6c70*/  ISETP.GT.AND P3, PT, R0, RZ, P1 ;  /* 0x000000ff0000720c */ /* 0x000fe20000f64270 */
[----:B0-----:R-:W-:Y:S02]  /*6c80*/  @P4 IMAD.MOV.U32 R6, RZ, RZ, R8 ;  /* 0x000000ffff064224 */ /* 0x001fe400078e0008 */
[----:B------:R-:W-:-:S05]  /*6c90*/  @P4 IMAD.MOV.U32 R7, RZ, RZ, R9 ;  /* 0x000000ffff074224 */ /* 0x000fca00078e0009 */
[----:B------:R0:W-:Y:S01]  /*6ca0*/  @P4 STG.E.U16 desc[UR46][R6.64+0xa2], R33 ;  /* 0x0000a22106004986 */ /* 0x0001e2000c10152e */
[----:B------:R-:W-:-:S03]  /*6cb0*/  ISETP.GT.AND P4, PT, R3, 0x58, PT ;  /* 0x000000580300780c */ /* 0x000fc60003f84270 */
[----:B------:R-:W-:Y:S01]  /*6cc0*/  @P0 STG.E.U16 desc[UR46][R4.64+0xa0], R34 ;  /* 0x0000a02204000986 */ /* 0x000fe2000c10152e */
[C---:B------:R-:W-:Y:S02]  /*6cd0*/  ISETP.GT.AND P2, PT, R0.reuse, RZ, P4 ;  /* 0x000000ff0000720c */ /* 0x040fe40002744270 */
[C---:B------:R-:W-:Y:S01]  /*6ce0*/  ISETP.GT.AND P4, PT, R0.reuse, 0x8, P4 ;  /* 0x000000080000780c */ /* 0x040fe20002784270 */
[----:B------:R-:W-:Y:S01]  /*6cf0*/  @P5 STG.E.U16 desc[UR46][R4.64+0xa2], R35 ;  /* 0x0000a22304005986 */ /* 0x000fe2000c10152e */
[----:B------:R-:W-:Y:S02]  /*6d00*/  ISETP.GT.AND P5, PT, R0, 0x8, P1 ;  /* 0x000000080000780c */ /* 0x000fe40000fa4270 */
[C---:B------:R-:W-:Y:S02]  /*6d10*/  ISETP.GT.AND P1, PT, R3.reuse, 0x68, PT ;  /* 0x000000680300780c */ /* 0x040fe40003f24270 */
[----:B------:R-:W-:-:S05]  /*6d20*/  ISETP.GT.AND P0, PT, R3, 0x69, PT ;  /* 0x000000690300780c */ /* 0x000fca0003f04270 */
[----:B0-----:R-:W-:Y:S02]  /*6d30*/  @P2 IMAD.MOV.U32 R6, RZ, RZ, R8 ;  /* 0x000000ffff062224 */ /* 0x001fe400078e0008 */
[----:B------:R-:W-:Y:S02]  /*6d40*/  @P2 IMAD.MOV.U32 R7, RZ, RZ, R9 ;  /* 0x000000ffff072224 */ /* 0x000fe400078e0009 */
[----:B------:R-:W-:-:S03]  /*6d50*/  @P4 IMAD.MOV.U32 R2, RZ, RZ, R4 ;  /* 0x000000ffff024224 */ /* 0x000fc600078e0004 */
[----:B------:R0:W-:Y:S01]  /*6d60*/  @P2 STG.E.U16 desc[UR46][R6.64+0xb0], R36 ;  /* 0x0000b02406002986 */ /* 0x0001e2000c10152e */
[----:B------:R-:W-:Y:S01]  /*6d70*/  ISETP.GT.AND P2, PT, R3, 0x61, PT ;  /* 0x000000610300780c */ /* 0x000fe20003f44270 */
[----:B0-----:R-:W-:Y:S02]  /*6d80*/  @P3 IMAD.MOV.U32 R6, RZ, RZ, R8 ;  /* 0x000000ffff063224 */ /* 0x001fe400078e0008 */
[----:B------:R-:W-:-:S05]  /*6d90*/  @P3 IMAD.MOV.U32 R7, RZ, RZ, R9 ;  /* 0x000000ffff073224 */ /* 0x000fca00078e0009 */
[----:B------:R-:W-:Y:S01]  /*6da0*/  @P3 STG.E.U16 desc[UR46][R6.64+0xb2], R37 ;  /* 0x0000b22506003986 */ /* 0x000fe2000c10152e */
[----:B------:R-:W-:Y:S01]  /*6db0*/  ISETP.GT.AND P3, PT, R3, 0x60, PT ;  /* 0x000000600300780c */ /* 0x000fe20003f64270 */
        /* <DEDUP_REMOVED lines=8> */
[----:B------:R-:W-:-:S11]  /*6e40*/  ISETP.GT.AND P3, PT, R0, 0x8, P3 ;  /* 0x000000080000780c */ /* 0x000fd60001f64270 */
        /* <DEDUP_REMOVED lines=10> */
[----:B0-----:R-:W-:Y:S02]  /*6ef0*/  @P3 IMAD.MOV.U32 R2, RZ, RZ, R4 ;  /* 0x000000ffff023224 */ /* 0x001fe400078e0004 */
[----:B------:R-:W-:-:S05]  /*6f00*/  @P3 IMAD.MOV.U32 R3, RZ, RZ, R5 ;  /* 0x000000ffff033224 */ /* 0x000fca00078e0005 */
[----:B------:R0:W-:Y:S02]  /*6f10*/  @P3 STG.E.U16 desc[UR46][R2.64+0xc0], R26 ;  /* 0x0000c01a02003986 */ /* 0x0001e4000c10152e */
[----:B0-----:R-:W-:Y:S02]  /*6f20*/  @P2 IMAD.MOV.U32 R2, RZ, RZ, R4 ;  /* 0x000000ffff022224 */ /* 0x001fe400078e0004 */
[----:B------:R-:W-:-:S05]  /*6f30*/  @P2 IMAD.MOV.U32 R3, RZ, RZ, R5 ;  /* 0x000000ffff032224 */ /* 0x000fca00078e0005 */
[----:B------:R0:W-:Y:S02]  /*6f40*/  @P2 STG.E.U16 desc[UR46][R2.64+0xc2], R27 ;  /* 0x0000c21b02002986 */ /* 0x0001e4000c10152e */
[----:B0-----:R-:W-:Y:S02]  /*6f50*/  @P4 IMAD.MOV.U32 R2, RZ, RZ, R8 ;  /* 0x000000ffff024224 */ /* 0x001fe400078e0008 */
[----:B------:R-:W-:-:S05]  /*6f60*/  @P4 IMAD.MOV.U32 R3, RZ, RZ, R9 ;  /* 0x000000ffff034224 */ /* 0x000fca00078e0009 */
[----:B------:R0:W-:Y:S04]  /*6f70*/  @P4 STG.E.U16 desc[UR46][R2.64+0xd0], R28 ;  /* 0x0000d01c02004986 */ /* 0x0001e8000c10152e */
[----:B------:R1:W-:Y:S01]  /*6f80*/  @P5 STG.E.U16 desc[UR46][R8.64+0xd2], R29 ;  /* 0x0000d21d08005986 */ /* 0x0003e2000c10152e */
[----:B0-----:R-:W-:Y:S02]  /*6f90*/  @P1 IMAD.MOV.U32 R2, RZ, RZ, R4 ;  /* 0x000000ffff021224 */ /* 0x001fe400078e0004 */
[----:B------:R-:W-:-:S05]  /*6fa0*/  @P1 IMAD.MOV.U32 R3, RZ, RZ, R5 ;  /* 0x000000ffff031224 */ /* 0x000fca00078e0005 */
[----:B------:R1:W-:Y:S04]  /*6fb0*/  @P1 STG.E.U16 desc[UR46][R2.64+0xd0], R30 ;  /* 0x0000d01e02001986 */ /* 0x0003e8000c10152e */
[----:B------:R1:W-:Y:S02]  /*6fc0*/  @P0 STG.E.U16 desc[UR46][R4.64+0xd2], R31 ;  /* 0x0000d21f04000986 */ /* 0x0003e4000c10152e */
.L_x_143:
[----:B------:R-:W-:Y:S05]  /*6fd0*/  BSYNC B0 ;  /* 0x0000000000007941 */ /* 0x000fea0003800000 */
.L_x_33:
[----:B01----:R-:W2:Y:S01]  /*6fe0*/  LDL.64 R2, [R1] ;  /* 0x0000000001027983 */ /* 0x003ea20000100a00 */
[----:B------:R-:W-:Y:S01]  /*6ff0*/  ULDC.64 UR4, c[0x0][0x650] ;  /* 0x0001940000047ab9 */ /* 0x000fe20000000a00 */
[----:B------:R0:W-:Y:S01]  /*7000*/  SYNCS.ARRIVE.TRANS64.A1T0 RZ, [R88+UR42], RZ ;  /* 0x000000ff58ff79a7 */ /* 0x0001e2000810002a */
[----:B------:R-:W-:Y:S01]  /*7010*/  PRMT R0, RZ, 0x7610, R0 ;  /* 0x00007610ff007816 */ /* 0x000fe20000000000 */
[----:B-----5:R-:W-:Y:S02]  /*7020*/  IMAD.MOV.U32 R19, RZ, RZ, -0x1 ;  /* 0xffffffffff137424 */ /* 0x020fe400078e00ff */
[----:B------:R-:W-:Y:S01]  /*7030*/  IMAD.MOV.U32 R22, RZ, RZ, -0x1 ;  /* 0xffffffffff167424 */ /* 0x000fe200078e00ff */
[----:B--2---:R-:W-:-:S04]  /*7040*/  LEA R18, P0, R2, R18, 0x1 ;  /* 0x0000001202127211 */ /* 0x004fc800078008ff */
[----:B------:R-:W-:Y:S01]  /*7050*/  LEA.HI.X R17, R2, R17, R23, 0x1, P0 ;  /* 0x0000001102117211 */ /* 0x000fe200000f0c17 */
[----:B------:R-:W-:Y:S01]  /*7060*/  IMAD.MOV.U32 R2, RZ, RZ, -0x1 ;  /* 0xffffffffff027424 */ /* 0x000fe200078e00ff */
[----:B------:R-:W-:-:S04]  /*7070*/  ISETP.GE.U32.AND P0, PT, R18, UR4, PT ;  /* 0x0000000412007c0c */ /* 0x000fc8000bf06070 */
[----:B------:R-:W-:-:S13]  /*7080*/  ISETP.GE.U32.AND.EX P0, PT, R17, UR5, PT, P0 ;  /* 0x0000000511007c0c */ /* 0x000fda000bf06100 */
[----:B0-----:R-:W-:Y:S05]  /*7090*/  @P0 BRA `(.L_x_144) ;  /* 0x0000000400700947 */ /* 0x001fea0003800000 */
[----:B------:R-:W0:Y:S01]  /*70a0*/  S2R R10, SR_CTAID.X ;  /* 0x00000000000a7919 */ /* 0x000e220000002500 */
[----:B------:R-:W1:Y:S01]  /*70b0*/  LDC.64 R8, c[0x0][0x628] ;  /* 0x00018a00ff087b82 */ /* 0x000e620000000a00 */
[----:B------:R-:W-:Y:S01]  /*70c0*/  ULDC UR4, c[0x0][0x150] ;  /* 0x0000540000047ab9 */ /* 0x000fe20000000800 */
[----:B------:R-:W-:Y:S01]  /*70d0*/  IMAD.MOV.U32 R6, RZ, RZ, R18 ;  /* 0x000000ffff067224 */ /* 0x000fe200078e0012 */
[----:B------:R-:W2:Y:S01]  /*70e0*/  S2R R20, SR_CTAID.Y ;  /* 0x0000000000147919 */ /* 0x000ea20000002600 */
[----:B------:R-:W-:-:S04]  /*70f0*/  IMAD.MOV.U32 R7, RZ, RZ, R17 ;  /* 0x000000ffff077224 */ /* 0x000fc800078e0011 */
[----:B------:R-:W2:Y:S08]  /*7100*/  LDC R15, c[0x0][0x144] ;  /* 0x00005100ff0f7b82 */ /* 0x000eb00000000800 */
[----:B------:R-:W2:Y:S08]  /*7110*/  LDC R0, c[0x0][0x630] ;  /* 0x00018c00ff007b82 */ /* 0x000eb00000000800 */
[----:B------:R-:W2:Y:S01]  /*7120*/  LDC.64 R12, c[0x0][0x620] ;  /* 0x00018800ff0c7b82 */ /* 0x000ea20000000a00 */
[----:B-1----:R-:W-:-:S04]  /*7130*/  ISETP.NE.U32.AND P0, PT, R8, RZ, PT ;  /* 0x000000ff0800720c */ /* 0x002fc80003f05070 */
[----:B------:R-:W-:Y:S02]  /*7140*/  ISETP.NE.AND.EX P0, PT, R9, RZ, PT, P0 ;  /* 0x000000ff0900720c */ /* 0x000fe40003f05300 */
[----:B0-----:R-:W-:-:S05]  /*7150*/  I2FP.F32.U32 R2, R10 ;  /* 0x0000000a00027245 */ /* 0x001fca0000201000 */
[----:B------:R-:W-:-:S04]  /*7160*/  FMUL R2, R2, UR4 ;  /* 0x0000000402027c20 */ /* 0x000fc80008400000 */
[----:B------:R0:W1:Y:S02]  /*7170*/  F2I.U32.TRUNC.NTZ R14, R2 ;  /* 0x00000002000e7305 */ /* 0x000064000020f000 */
[----:B------:R-:W-:Y:S05]  /*7180*/  @!P0 BRA `(.L_x_145) ;  /* 0x0000000000288947 */ /* 0x000fea0003800000 */
[----:B------:R-:W5:Y:S02]  /*7190*/  LDC R3, c[0x0][0x634] ;  /* 0x00018d00ff037b82 */ /* 0x000f640000000800 */
[----:B-----5:R-:W-:-:S05]  /*71a0*/  IADD3 R7, P0, R18, R3, RZ ;  /* 0x0000000312077210 */ /* 0x020fca0007f1e0ff */
[----:B------:R-:W-:-:S04]  /*71b0*/  IMAD.X R11, RZ, RZ, R17, P0 ;  /* 0x000000ffff0b7224 */ /* 0x000fc800000e0611 */
[----:B0-----:R-:W-:-:S04]  /*71c0*/  IMAD.WIDE.U32 R2, R11, R8, RZ ;  /* 0x000000080b027225 */ /* 0x001fc800078e00ff */
[----:B---34-:R-:W-:-:S04]  /*71d0*/  IMAD.WIDE.U32 R4, P0, R7, R9, R2 ;  /* 0x0000000907047225 */ /* 0x018fc80007800002 */
[----:B------:R-:W-:-:S04]  /*71e0*/  IMAD.WIDE.U32 R2, R7, R8, RZ ;  /* 0x0000000807027225 */ /* 0x000fc800078e00ff */
[----:B------:R-:W-:Y:S01]  /*71f0*/  IMAD.X R7, RZ, RZ, RZ, P0 ;  /* 0x000000ffff077224 */ /* 0x000fe200000e06ff */
[----:B------:R-:W-:Y:S01]  /*7200*/  IADD3 RZ, P0, R3, R4, RZ ;  /* 0x0000000403ff7210 */ /* 0x000fe20007f1e0ff */
[----:B------:R-:W-:-:S04]  /*7210*/  IMAD.MOV.U32 R6, RZ, RZ, R5 ;  /* 0x000000ffff067224 */ /* 0x000fc800078e0005 */
[----:B------:R-:W-:-:S08]  /*7220*/  IMAD.WIDE.U32.X R6, R11, R9, R6, P0 ;  /* 0x000000090b067225 */ /* 0x000fd000000e0406 */
.L_x_145:
[----:B------:R-:W5:Y:S01]  /*7230*/  LDC.64 R26, c[0x0][0x640] ;  /* 0x00019000ff1a7b82 */ /* 0x000f620000000a00 */
[-C--:B--2---:R-:W-:Y:S01]  /*7240*/  SHF.R.U64 R11, R6, R0.reuse, R7 ;  /* 0x00000000060b7219 */ /* 0x084fe20000001207 */
[----:B------:R-:W-:Y:S01]  /*7250*/  IMAD.MOV.U32 R19, RZ, RZ, R17 ;  /* 0x000000ffff137224 */ /* 0x000fe200078e0011 */
[----:B------:R-:W-:Y:S01]  /*7260*/  SHF.R.U32.HI R0, RZ, R0, R7 ;  /* 0x00000000ff007219 */ /* 0x000fe20000011607 */
[----:B-1----:R-:W-:Y:S01]  /*7270*/  IMAD.MOV R14, RZ, RZ, -R14 ;  /* 0x000000ffff0e7224 */ /* 0x002fe200078e0a0e */
[----:B---34-:R-:W-:Y:S01]  /*7280*/  IADD3 R5, P0, RZ, -R11, RZ ;  /* 0x8000000bff057210 */ /* 0x018fe20007f1e0ff */
[----:B------:R-:W-:Y:S01]  /*7290*/  ULDC UR4, c[0x0][0x154] ;  /* 0x0000550000047ab9 */ /* 0x000fe20000000800 */
[----:B------:R-:W-:Y:S01]  /*72a0*/  IMAD.MOV.U32 R7, RZ, RZ, 0x1 ;  /* 0x00000001ff077424 */ /* 0x000fe200078e00ff */
[----:B------:R-:W1:Y:S01]  /*72b0*/  LDC R4, c[0x0][0x618] ;  /* 0x00018600ff047b82 */ /* 0x000e620000000800 */
[----:B------:R-:W-:Y:S02]  /*72c0*/  IMAD R22, R15, R14, R10 ;  /* 0x0000000e0f167224 */ /* 0x000fe400078e020a */
[----:B------:R-:W-:-:S04]  /*72d0*/  IMAD.X R3, RZ, RZ, ~R0, P0 ;  /* 0x000000ffff037224 */ /* 0x000fc800000e0e00 */
[-C--:B------:R-:W-:Y:S01]  /*72e0*/  IMAD R0, R3, R12.reuse, RZ ;  /* 0x0000000c03007224 */ /* 0x080fe200078e02ff */
[----:B------:R-:W2:Y:S01]  /*72f0*/  LDC R6, c[0x0][0x608] ;  /* 0x00018200ff067b82 */ /* 0x000ea20000000800 */
[----:B0-----:R-:W-:-:S04]  /*7300*/  IMAD.WIDE.U32 R2, R5, R12, R18 ;  /* 0x0000000c05027225 */ /* 0x001fc800078e0012 */
[----:B------:R-:W-:Y:S01]  /*7310*/  IMAD R5, R5, R13, R0 ;  /* 0x0000000d05057224 */ /* 0x000fe200078e0200 */
[----:B------:R-:W-:Y:S02]  /*7320*/  I2FP.F32.U32 R0, R20 ;  /* 0x0000001400007245 */ /* 0x000fe40000201000 */
[----:B------:R-:W0:Y:S01]  /*7330*/  LDC R24, c[0x0][0x658] ;  /* 0x00019600ff187b82 */ /* 0x000e220000000800 */
[----:B------:R-:W-:Y:S01]  /*7340*/  IMAD.IADD R3, R3, 0x1, R5 ;  /* 0x0000000103037824 */ /* 0x000fe200078e0205 */
[----:B-----5:R-:W-:Y:S01]  /*7350*/  ISETP.NE.U32.AND P0, PT, R26, RZ, PT ;  /* 0x000000ff1a00720c */ /* 0x020fe20003f05070 */
[----:B------:R-:W-:Y:S01]  /*7360*/  FMUL R0, R0, UR4 ;  /* 0x0000000400007c20 */ /* 0x000fe20008400000 */
[----:B------:R-:W-:Y:S02]  /*7370*/  IMAD.MOV.U32 R5, RZ, RZ, -0x1 ;  /* 0xffffffffff057424 */ /* 0x000fe400078e00ff */
[----:B------:R-:W-:Y:S01]  /*7380*/  ISETP.NE.AND.EX P0, PT, R27, RZ, PT, P0 ;  /* 0x000000ff1b00720c */ /* 0x000fe20003f05300 */
[----:B------:R3:W4:Y:S01]  /*7390*/  F2I.U32.TRUNC.NTZ R12, R0 ;  /* 0x00000000000c7305 */ /* 0x000722000020f000 */
[----:B------:R-:W3:Y:S01]  /*73a0*/  LDC R15, c[0x0][0x148] ;  /* 0x00005200ff0f7b82 */ /* 0x000ee20000000800 */
[----:B-1----:R-:W-:-:S02]  /*73b0*/  SHF.R.U64 R10, R2, R4, R3 ;  /* 0x00000004020a7219 */ /* 0x002fc40000001203 */
[----:B------:R-:W-:-:S05]  /*73c0*/  SHF.R.U32.HI R3, RZ, R4, R3 ;  /* 0x00000004ff037219 */ /* 0x000fca0000011603 */
[----:B------:R-:W1:Y:S01]  /*73d0*/  LDC R14, c[0x0][0x600] ;  /* 0x00018000ff0e7b82 */ /* 0x000e620000000800 */
[-CC-:B--2---:R-:W-:Y:S02]  /*73e0*/  SHF.R.U64 R8, R10, R6.reuse, R3.reuse ;  /* 0x000000060a087219 */ /* 0x184fe40000001203 */
[----:B------:R-:W-:-:S05]  /*73f0*/  SHF.R.U32.HI R3, RZ, R6, R3 ;  /* 0x00000006ff037219 */ /* 0x000fca0000011603 */
[----:B------:R-:W2:Y:S01]  /*7400*/  LDC R21, c[0x0][0x648] ;  /* 0x00019200ff157b82 */ /* 0x000ea20000000800 */
[-CC-:B0-----:R-:W-:Y:S02]  /*7410*/  SHF.R.U64 R13, R8, R24.reuse, R3.reuse ;  /* 0x00000018080d7219 */ /* 0x181fe40000001203 */
[-C--:B------:R-:W-:Y:S02]  /*7420*/  SHF.L.U32 R5, R5, R24.reuse, RZ ;  /* 0x0000001805057219 */ /* 0x080fe400000006ff */
[-C--:B------:R-:W-:Y:S01]  /*7430*/  SHF.R.U32.HI R3, RZ, R24.reuse, R3 ;  /* 0x00000018ff037219 */ /* 0x080fe20000011603 */
[----:B------:R-:W-:Y:S01]  /*7440*/  IMAD.MOV.U32 R2, RZ, RZ, R13 ;  /* 0x000000ffff027224 */ /* 0x000fe200078e000d */
[----:B------:R-:W-:Y:S01]  /*7450*/  SHF.L.U32 R24, R7, R24, RZ ;  /* 0x0000001807187219 */ /* 0x000fe200000006ff */
[----:B------:R-:W0:Y:S01]  /*7460*/  LDC R25, c[0x0][0x638] ;  /* 0x00018e00ff197b82 */ /* 0x000e220000000800 */
[----:B------:R-:W-:-:S07]  /*7470*/  LOP3.LUT R19, RZ, R5, RZ, 0x33, !PT ;  /* 0x00000005ff137212 */ /* 0x000fce00078e33ff */
[----:B------:R-:W0:Y:S01]  /*7480*/  LDC R28, c[0x0][0x610] ;  /* 0x00018400ff1c7b82 */ /* 0x000e220000000800 */
[----:B----4-:R-:W-:Y:S05]  /*7490*/  @!P0 BRA `(.L_x_146) ;  /* 0x0000000000288947 */ /* 0x010fea0003800000 */
[----:B---3--:R-:W3:Y:S02]  /*74a0*/  LDC R0, c[0x0][0x64c] ;  /* 0x00019300ff007b82 */ /* 0x008ee40000000800 */
[----:B---3--:R-:W-:-:S05]  /*74b0*/  IADD3 R7, P0, R13, R0, RZ ;  /* 0x000000000d077210 */ /* 0x008fca0007f1e0ff */
        /* <DEDUP_REMOVED lines=8> */
.L_x_146:
[----:B------:R-:W4:Y:S01]  /*7540*/  LDC R4, c[0x0][0x65c] ;  /* 0x00019700ff047b82 */ /* 0x000f220000000800 */
[----:B--23--:R-:W-:Y:S01]  /*7550*/  SHF.R.U64 R0, R2, R21, R3 ;  /* 0x0000001502007219 */ /* 0x00cfe20000001203 */
[----:B-1----:R-:W-:Y:S01]  /*7560*/  VIADD R3, R14, 0xffffffff ;  /* 0xffffffff0e037836 */ /* 0x002fe20000000000 */
[----:B------:R-:W-:Y:S01]  /*7570*/  LOP3.LUT R19, R8, R19, RZ, 0xc0, !PT ;  /* 0x0000001308137212 */ /* 0x000fe200078ec0ff */
[----:B------:R-:W-:Y:S02]  /*7580*/  IMAD.MOV R12, RZ, RZ, -R12 ;  /* 0x000000ffff0c7224 */ /* 0x000fe400078e0a0c */
[----:B------:R-:W-:Y:S01]  /*7590*/  IMAD.MOV R2, RZ, RZ, -R0 ;  /* 0x000000ffff027224 */ /* 0x000fe200078e0a00 */
[----:B------:R-:W-:Y:S01]  /*75a0*/  LOP3.LUT R3, R10, R3, RZ, 0xc0, !PT ;  /* 0x000000030a037212 */ /* 0x000fe200078ec0ff */
[----:B------:R-:W-:Y:S02]  /*75b0*/  IMAD R19, R24, R0, R19 ;  /* 0x0000000018137224 */ /* 0x000fe400078e0213 */
[----:B0-----:R-:W-:-:S04]  /*75c0*/  IMAD R0, R2, R25, R13 ;  /* 0x0000001902007224 */ /* 0x001fc800078e020d */
[----:B------:R-:W-:Y:S01]  /*75d0*/  IMAD R2, R0, R14, R3 ;  /* 0x0000000e00027224 */ /* 0x000fe200078e0203 */
[----:B----4-:R-:W-:Y:S01]  /*75e0*/  ISETP.NE.AND P0, PT, R4, 0x1, PT ;  /* 0x000000010400780c */ /* 0x010fe20003f05270 */
[----:B------:R-:W-:-:S05]  /*75f0*/  IMAD.MOV.U32 R4, RZ, RZ, 0x1 ;  /* 0x00000001ff047424 */ /* 0x000fca00078e00ff */
[----:B------:R-:W-:-:S07]  /*7600*/  PRMT R0, R4, 0x7610, R0 ;  /* 0x0000761004007816 */ /* 0x000fce0000000000 */
[----:B------:R-:W-:-:S04]  /*7610*/  @P0 IMAD R22, R15, R12, R20 ;  /* 0x0000000c0f160224 */ /* 0x000fc800078e0214 */
[----:B------:R-:W-:-:S05]  /*7620*/  IMAD R19, R19, R28, R22 ;  /* 0x0000001c13137224 */ /* 0x000fca00078e0216 */
[----:B------:R-:W-:Y:S02]  /*7630*/  SEL R22, R2, R19, !P0 ;  /* 0x0000001302167207 */ /* 0x000fe40004000000 */
[----:B------:R-:W-:Y:S01]  /*7640*/  SEL R19, R19, R2, !P0 ;  /* 0x0000000213137207 */ /* 0x000fe20004000000 */
[----:B------:R-:W-:-:S07]  /*7650*/  IMAD.MOV.U32 R2, RZ, RZ, R11 ;  /* 0x000000ffff027224 */ /* 0x000fce00078e000b */
.L_x_144:
[----:B------:R-:W-:Y:S02]  /*7660*/  LOP3.LUT P0, RZ, R0, 0xff, RZ, 0xc0, !PT ;  /* 0x000000ff00ff7812 */ /* 0x000fe4000780c0ff */
[----:B------:R-:W-:-:S11]  /*7670*/  LOP3.LUT R93, R93, 0x1, RZ, 0x3c, !PT ;  /* 0x000000015d5d7812 */ /* 0x000fd600078e3cff */
[----:B------:R-:W-:Y:S05]  /*7680*/  @P0 BRA `(.L_x_147) ;  /* 0xffffff9c00c40947 */ /* 0x000fea000383ffff */
[----:B------:R-:W-:Y:S05]  /*7690*/  EXIT ;  /* 0x000000000000794d */ /* 0x000fea0003800000 */
.L_x_14:
[----:B------:R-:W-:-:S08]  /*76a0*/  ISETP.NE.AND P0, PT, R0, RZ, PT ;  /* 0x000000ff0000720c */ /* 0x000fd00003f05270 */
[----:B0-----:R-:W0:-:S00]  /*76b0*/  USETMAXREG.DEALLOC.CTAPOOL 0x28 ;  /* 0x00000028000079c8 */ /* 0x001e0000080e0500 */
[----:B------:R-:W-:Y:S05]  /*76c0*/  @P0 EXIT ;  /* 0x000000000000094d */ /* 0x000fea0003800000 */
[----:B0-----:R-:W-:Y:S01]  /*76d0*/  LOP3.LUT P0, RZ, R8, 0xff, RZ, 0xc0, !PT ;  /* 0x000000ff08ff7812 */ /* 0x001fe2000780c0ff */
[----:B------:R-:W-:Y:S02]  /*76e0*/  IMAD.MOV.U32 R0, RZ, RZ, 0x1 ;  /* 0x00000001ff007424 */ /* 0x000fe400078e00ff */
[----:B------:R-:W-:-:S10]  /*76f0*/  IMAD.MOV.U32 R7, RZ, RZ, RZ ;  /* 0x000000ffff077224 */ /* 0x000fd400078e00ff */
[----:B------:R-:W-:Y:S05]  /*7700*/  @!P0 BRA `(.L_x_148) ;  /* 0x0000000c001c8947 */ /* 0x000fea0003800000 */
[----:B------:R-:W-:Y:S01]  /*7710*/  LOP3.LUT P0, RZ, R4, 0x1f, RZ, 0xc0, !PT ;  /* 0x0000001f04ff7812 */ /* 0x000fe2000780c0ff */
[----:B------:R-:W-:Y:S01]  /*7720*/  ULDC UR5, c[0x0][0x658] ;  /* 0x0001960000057ab9 */ /* 0x000fe20000000800 */
[----:B------:R-:W-:Y:S01]  /*7730*/  UMOV UR6, 0xffffffff ;  /* 0xffffffff00067882 */ /* 0x000fe20000000000 */
[----:B------:R-:W-:Y:S01]  /*7740*/  BSSY B0, `(.L_x_148) ;  /* 0x00000c3000007945 */ /* 0x000fe20003800000 */
[----:B------:R-:W-:Y:S01]  /*7750*/  USHF.L.U32 UR6, UR6, UR5, URZ ;  /* 0x0000000506067299 */ /* 0x000fe2000800063f */
[C---:B------:R-:W-:Y:S01]  /*7760*/  ISETP.NE.AND P2, PT, R3.reuse, RZ, PT ;  /* 0x000000ff0300720c */ /* 0x040fe20003f45270 */
[----:B------:R-:W-:Y:S01]  /*7770*/  IMAD.MOV.U32 R8, RZ, RZ, 0x1 ;  /* 0x00000001ff087424 */ /* 0x000fe200078e00ff */
[----:B------:R-:W-:Y:S01]  /*7780*/  ISETP.NE.OR P0, PT, R3, RZ, !P0 ;  /* 0x000000ff0300720c */ /* 0x000fe20004705670 */
[----:B------:R-:W-:Y:S01]  /*7790*/  IMAD.MOV.U32 R0, RZ, RZ, 0x1 ;  /* 0x00000001ff007424 */ /* 0x000fe200078e00ff */
[----:B------:R-:W-:Y:S01]  /*77a0*/  LOP3.LUT R6, R16, 0x2, RZ, 0xfc, !PT ;  /* 0x0000000210067812 */ /* 0x000fe200078efcff */
[----:B------:R-:W-:Y:S01]  /*77b0*/  IMAD.MOV.U32 R7, RZ, RZ, RZ ;  /* 0x000000ffff077224 */ /* 0x000fe200078e00ff */
[----:B------:R-:W-:Y:S01]  /*77c0*/  ULDC UR4, c[0x0][0x600] ;  /* 0x0001800000047ab9 */ /* 0x000fe20000000800 */
[----:B------:R-:W-:Y:S01]  /*77d0*/  UMOV UR7, 0x1 ;  /* 0x0000000100077882 */ /* 0x000fe20000000000 */
[----:B------:R-:W-:-:S02]  /*77e0*/  UIADD3 UR19, UR38, 0x1, URZ ;  /* 0x0000000126137890 */ /* 0x000fc4000fffe03f */
[----:B------:R-:W-:Y:S02]  /*77f0*/  UIADD3 UR15, UR4, -0x1, URZ ;  /* 0xffffffff040f7890 */ /* 0x000fe4000fffe03f */
[----:B------:R-:W-:Y:S02]  /*7800*/  USHF.L.U32 UR17, UR7, UR5, URZ ;  /* 0x0000000507117299 */ /* 0x000fe4000800063f */
[----:B------:R-:W-:Y:S01]  /*7810*/  ULOP3.LUT UR16, URZ, UR6, URZ, 0x33, !UPT ;  /* 0x000000063f107292 */ /* 0x000fe2000f8e333f */
[----:B------:R-:W-:-:S11]  /*7820*/  ULDC.64 UR20, c[0x0][0x198] ;  /* 0x0000660000147ab9 */ /* 0x000fd60000000a00 */
.L_x_160:
[----:B------:R-:W-:-:S03]  /*7830*/  UMOV UR4, 0xffffffff ;  /* 0xffffffff00047882 */ /* 0x000fc60000000000 */
[----:B------:R-:W-:Y:S05]  /*7840*/  BRA.DIV UR4, `(.L_x_149) ;  /* 0x0000001204b87947 */ /* 0x000fea000b800000 */
[----:B------:R-:W-:-:S13]  /*7850*/  ELECT P6, URZ, PT ;  /* 0x00000000003f782f */ /* 0x000fda00038c0000 */
.L_x_179:
[----:B------:R-:W0:Y:S01]  /*7860*/  LDC R3, c[0x0][0x28c] ;  /* 0x0000a300ff037b82 */ /* 0x000e220000000800 */
[----:B------:R-:W-:Y:S01]  /*7870*/  BSSY B1, `(.L_x_150) ;  /* 0x0000037000017945 */ /* 0x000fe20003800000 */
[----:B0-----:R-:W-:-:S13]  /*7880*/  ISETP.LT.OR P6, PT, R3, 0x1, !P6 ;  /* 0x000000010300780c */ /* 0x001fda00077c1670 */
[----:B------:R-:W-:Y:S05]  /*7890*/  @P6 BRA `(.L_x_151) ;  /* 0x0000000000d06947 */ /* 0x000fea0003800000 */
[----:B------:R-:W-:Y:S02]  /*78a0*/  IMAD R22, R22, 0x70, RZ ;  /* 0x0000007016167824 */ /* 0x000fe400078e02ff */
[----:B------:R-:W-:Y:S02]  /*78b0*/  IMAD.SHL.U32 R19, R19, 0x40, RZ ;  /* 0x0000004013137824 */ /* 0x000fe400078e00ff */
[----:B------:R-:W-:Y:S02]  /*78c0*/  IMAD.MOV.U32 R12, RZ, RZ, RZ ;  /* 0x000000ffff0c7224 */ /* 0x000fe400078e00ff */
[----:B------:R-:W-:Y:S02]  /*78d0*/  IMAD.U32 R13, RZ, RZ, UR19 ;  /* 0x00000013ff0d7e24 */ /* 0x000fe4000f8e00ff */
[----:B------:R-:W-:Y:S02]  /*78e0*/  IMAD.MOV.U32 R3, RZ, RZ, R0 ;  /* 0x000000ffff037224 */ /* 0x000fe400078e0000 */
[----:B------:R-:W-:-:S07]  /*78f0*/  IMAD.MOV.U32 R4, RZ, RZ, R7 ;  /* 0x000000ffff047224 */ /* 0x000fce00078e0007 */
.L_x_155:
[----:B------:R-:W0:Y:S01]  /*7900*/  S2R R10, SR_CgaCtaId ;  /* 0x00000000000a7919 */ /* 0x000e220000008800 */
[----:B------:R-:W-:Y:S01]  /*7910*/  MOV R5, 0x400 ;  /* 0x0000040000057802 */ /* 0x000fe20000000f00 */
[----:B------:R-:W1:Y:S03]  /*7920*/  @!P2 LDC R9, c[0x0][0x500] ;  /* 0x00014000ff09ab82 */ /* 0x000e660000000800 */
[----:B0-----:R-:W-:Y:S02]  /*7930*/  LEA R11, R10, R5, 0x18 ;  /* 0x000000050a0b7211 */ /* 0x001fe400078ec0ff */
[----:B------:R-:W-:-:S03]  /*7940*/  SHF.L.U32 R5, R3, 0x1f, RZ ;  /* 0x0000001f03057819 */ /* 0x000fc600000006ff */
[----:B------:R-:W-:-:S04]  /*7950*/  IMAD R10, R4, 0x8, R11 ;  /* 0x00000008040a7824 */ /* 0x000fc800078e020b */
[----:B------:R-:W0:Y:S02]  /*7960*/  SYNCS.PHASECHK.TRANS64.TRYWAIT P1, [R10+URZ+0x50], R5 ;  /* 0x000050050a0075a7 */ /* 0x000e24000802017f */
[----:B01----:R-:W-:Y:S05]  /*7970*/  @!P1 BRA `(.L_x_152) ;  /* 0x00000010008c9947 */ /* 0x003fea0003800000 */
.L_x_180:
[----:B0-----:R-:W-:Y:S01]  /*7980*/  PRMT R5, R6, 0x9910, RZ ;  /* 0x0000991006057816 */ /* 0x001fe200000000ff */
[----:B------:R0:W-:Y:S03]  /*7990*/  @!P2 SYNCS.ARRIVE.TRANS64 RZ, [R10+URZ], R9 ;  /* 0x000000090affa9a7 */ /* 0x0001e6000800003f */
[----:B------:R-:W-:-:S13]  /*79a0*/  ISETP.NE.AND P1, PT, R5, 0x2, PT ;  /* 0x000000020500780c */ /* 0x000fda0003f25270 */
[----:B0-----:R-:W-:Y:S05]  /*79b0*/  @P1 BRA `(.L_x_153) ;  /* 0x0000000000041947 */ /* 0x001fea0003800000 */
[----:B------:R-:W-:Y:S01]  /*79c0*/  BPT.TRAP 0x1 ;  /* 0x000000040000795c */ /* 0x000fe20000300000 */
.L_x_153:
[----:B------:R-:W-:Y:S05]  /*79d0*/  @P0 BRA `(.L_x_154) ;  /* 0x0000000000040947 */ /* 0x000fea0003800000 */
[----:B------:R-:W-:Y:S01]  /*79e0*/  BPT.TRAP 0x1 ;  /* 0x000000040000795c */ /* 0x000fe20000300000 */
.L_x_154:
[--C-:B------:R-:W-:Y:S01]  /*79f0*/  IMAD R5, R4, 0x2000, R11.reuse ;  /* 0x0000200004057824 */ /* 0x100fe200078e020b */
[----:B------:R-:W-:Y:S01]  /*7a00*/  R2UR UR9, R10 ;  /* 0x000000000a0972ca */ /* 0x000fe200000e0000 */
[C---:B------:R-:W-:Y:S01]  /*7a10*/  IMAD R11, R4.reuse, 0x3800, R11 ;  /* 0x00003800040b7824 */ /* 0x040fe200078e020b */
[----:B------:R-:W-:Y:S01]  /*7a20*/  UIADD3 UR4, UP0, UR20, 0xf0, URZ ;  /* 0x000000f014047890 */ /* 0x000fe2000ff1e03f */
[----:B------:R-:W-:Y:S01]  /*7a30*/  VIADD R13, R13, 0xffffffff ;  /* 0xffffffff0d0d7836 */ /* 0x000fe20000000000 */
[----:B------:R-:W-:Y:S01]  /*7a40*/  R2UR UR5, R5 ;  /* 0x00000000050572ca */ /* 0x000fe200000e0000 */
[----:B------:R-:W-:Y:S01]  /*7a50*/  UIADD3 UR22, UP1, UR20, 0x1f0, URZ ;  /* 0x000001f014167890 */ /* 0x000fe2000ff3e03f */
[----:B------:R-:W-:Y:S01]  /*7a60*/  R2UR UR8, R11 ;  /* 0x000000000b0872ca */ /* 0x000fe200000e0000 */
[----:B------:R-:W-:Y:S01]  /*7a70*/  VIADD R4, R4, 0x1 ;  /* 0x0000000104047836 */ /* 0x000fe20000000000 */
[----:B------:R-:W-:Y:S01]  /*7a80*/  R2UR UR11, R19 ;  /* 0x00000000130b72ca */ /* 0x000fe200000e0000 */
[----:B------:R-:W-:Y:S01]  /*7a90*/  UIADD3.X UR23, URZ, UR21, URZ, UP1, !UPT ;  /* 0x000000153f177290 */ /* 0x000fe20008ffe43f */
[----:B------:R-:W-:Y:S01]  /*7aa0*/  R2UR UR10, R12 ;  /* 0x000000000c0a72ca */ /* 0x000fe200000e0000 */
[----:B------:R-:W-:Y:S01]  /*7ab0*/  UMOV UR6, 0x0 ;  /* 0x0000000000067882 */ /* 0x000fe20000000000 */
[----:B------:R-:W-:Y:S01]  /*7ac0*/  R2UR UR12, R2 ;  /* 0x00000000020c72ca */ /* 0x000fe200000e0000 */
[----:B------:R-:W-:Y:S01]  /*7ad0*/  UMOV UR7, 0x10000000 ;  /* 0x1000000000077882 */ /* 0x000fe20000000000 */
[----:B------:R-:W-:Y:S01]  /*7ae0*/  R2UR UR18, R22 ;  /* 0x00000000161272ca */ /* 0x000fe200000e0000 */
[----:B------:R-:W-:Y:S01]  /*7af0*/  VIADD R12, R12, 0x40 ;  /* 0x000000400c0c7836 */ /* 0x000fe20000000000 */
[----:B------:R-:W-:Y:S01]  /*7b00*/  ISETP.GT.AND P3, PT, R13, 0x1, PT ;  /* 0x000000010d00780c */ /* 0x000fe20003f64270 */
[----:B------:R-:W-:Y:S01]  /*7b10*/  UIADD3 UR13, UR5, 0x180, URZ ;  /* 0x00000180050d7890 */ /* 0x000fe2000fffe03f */
[----:B------:R-:W-:Y:S01]  /*7b20*/  ISETP.NE.AND P1, PT, R4, 0xa, PT ;  /* 0x0000000a0400780c */ /* 0x000fe20003f25270 */
[----:B------:R-:W-:-:S02]  /*7b30*/  UIADD3.X UR5, URZ, UR21, URZ, UP0, !UPT ;  /* 0x000000153f057290 */ /* 0x000fc400087fe43f */
[----:B------:R-:W-:Y:S01]  /*7b40*/  UIADD3 UR14, UR8, 0x14180, URZ ;  /* 0x00014180080e7890 */ /* 0x000fe2000fffe03f */
[----:B------:R-:W-:Y:S02]  /*7b50*/  SEL R10, RZ, 0x1, P1 ;  /* 0x00000001ff0a7807 */ /* 0x000fe40000800000 */
[----:B------:R-:W-:Y:S01]  /*7b60*/  UMOV UR8, UR13 ;  /* 0x0000000d00087c82 */ /* 0x000fe20008000000 */
[----:B------:R-:W-:Y:S02]  /*7b70*/  SEL R4, R4, RZ, P1 ;  /* 0x000000ff04047207 */ /* 0x000fe40000800000 */
[----:B------:R-:W-:Y:S01]  /*7b80*/  LOP3.LUT R3, R3, R10, RZ, 0x3c, !PT ;  /* 0x0000000a03037212 */ /* 0x000fe200078e3cff */
[----:B------:R0:W-:Y:S02]  /*7b90*/  UTMALDG.3D [UR8], [UR4], desc[UR6] ;  /* 0x00000608040075b4 */ /* 0x0001e40008011000 */
[----:B0-----:R-:W-:Y:S01]  /*7ba0*/  UMOV UR8, UR14 ;  /* 0x0000000e00087c82 */ /* 0x001fe20008000000 */
[----:B------:R-:W-:-:S02]  /*7bb0*/  UMOV UR11, UR18 ;  /* 0x00000012000b7c82 */ /* 0x000fc40008000000 */
[----:B------:R0:W-:Y:S02]  /*7bc0*/  UTMALDG.3D [UR8], [UR22], desc[UR6] ;  /* 0x00000608160075b4 */ /* 0x0001e40008011000 */
[----:B0-----:R-:W-:Y:S05]  /*7bd0*/  @P3 BRA `(.L_x_155) ;  /* 0xfffffffc00483947 */ /* 0x001fea000383ffff */
.L_x_151:
[----:B------:R-:W-:Y:S05]  /*7be0*/  BSYNC B1 ;  /* 0x0000000000017941 */ /* 0x000fea0003800000 */
.L_x_150:
[----:B------:R-:W2:Y:S01]  /*7bf0*/  LDL.64 R10, [R1] ;  /* 0x00000000010a7983 */ /* 0x000ea20000100a00 */
[----:B------:R-:W-:Y:S01]  /*7c00*/  LOP3.LUT P4, RZ, R8, 0xff, RZ, 0xc0, !PT ;  /* 0x000000ff08ff7812 */ /* 0x000fe2000788c0ff */
[----:B------:R-:W-:Y:S01]  /*7c10*/  VIADD R4, R7, UR38 ;  /* 0x0000002607047c36 */ /* 0x000fe20008000000 */
[----:B------:R-:W-:Y:S01]  /*7c20*/  ULDC.64 UR4, c[0x0][0x650] ;  /* 0x0001940000047ab9 */ /* 0x000fe20000000a00 */
[----:B------:R-:W-:Y:S01]  /*7c30*/  IMAD.U32 R7, RZ, RZ, UR38 ;  /* 0x00000026ff077e24 */ /* 0x000fe2000f8e00ff */
[----:B------:R-:W-:Y:S01]  /*7c40*/  UISETP.GE.U32.AND UP0, UPT, UR38, 0xa, UPT ;  /* 0x0000000a2600788c */ /* 0x000fe2000bf06070 */
[----:B------:R-:W-:Y:S01]  /*7c50*/  BSSY B1, `(.L_x_156) ;  /* 0x000006f000017945 */ /* 0x000fe20003800000 */
[----:B------:R-:W-:Y:S01]  /*7c60*/  ISETP.GT.U32.AND P1, PT, R4, 0x9, PT ;  /* 0x000000090400780c */ /* 0x000fe20003f24070 */
[----:B------:R-:W-:Y:S01]  /*7c70*/  IMAD.MOV.U32 R19, RZ, RZ, -0x1 ;  /* 0xffffffffff137424 */ /* 0x000fe200078e00ff */
[----:B------:R-:W-:Y:S01]  /*7c80*/  PRMT R8, RZ, 0x7610, R8 ;  /* 0x00007610ff087816 */ /* 0x000fe20000000008 */
[----:B------:R-:W-:Y:S01]  /*7c90*/  IMAD.MOV.U32 R22, RZ, RZ, -0x1 ;  /* 0xffffffffff167424 */ /* 0x000fe200078e00ff */
[----:B------:R-:W-:-:S02]  /*7ca0*/  ISETP.LT.U32.AND P1, PT, R7, 0xa, P1 ;  /* 0x0000000a0700780c */ /* 0x000fc40000f21070 */
[----:B------:R-:W-:Y:S01]  /*7cb0*/  PLOP3.LUT P3, PT, PT, PT, UP0, 0x80, 0x0 ;  /* 0x000000000000781c */ /* 0x000fe20003f6f008 */
[----:B------:R-:W0:Y:S01]  /*7cc0*/  @P4 S2R R3, SR_CgaCtaId ;  /* 0x0000000000034919 */ /* 0x000e220000008800 */
[----:B------:R-:W-:-:S04]  /*7cd0*/  @P4 MOV R2, 0x400 ;  /* 0x0000040000024802 */ /* 0x000fc80000000f00 */
[----:B0-----:R-:W-:Y:S01]  /*7ce0*/  @P4 LEA R5, R3, R2, 0x18 ;  /* 0x0000000203054211 */ /* 0x001fe200078ec0ff */
[----:B------:R-:W-:-:S03]  /*7cf0*/  IMAD.WIDE.U32 R2, R4, -0x33333333, RZ ;  /* 0xcccccccd04027825 */ /* 0x000fc600078e00ff */
[----:B------:R0:W-:Y:S01]  /*7d00*/  @P4 SYNCS.ARRIVE.TRANS64.A1T0 RZ, [R5+URZ+0xd8], RZ ;  /* 0x0000d8ff05ff49a7 */ /* 0x0001e2000810003f */
[----:B------:R-:W-:Y:S01]  /*7d10*/  IMAD.MOV.U32 R2, RZ, RZ, -0x1 ;  /* 0xffffffffff027424 */ /* 0x000fe200078e00ff */
[----:B0-----:R-:W-:Y:S02]  /*7d20*/  SHF.R.U32.HI R5, RZ, 0x3, R3 ;  /* 0x00000003ff057819 */ /* 0x001fe40000011603 */
[----:B------:R-:W-:-:S03]  /*7d30*/  SEL R3, RZ, 0x1, !P1 ;  /* 0x00000001ff037807 */ /* 0x000fc60004800000 */
[----:B------:R-:W-:Y:S01]  /*7d40*/  IMAD R7, R5, -0xa, R4 ;  /* 0xfffffff605077824 */ /* 0x000fe200078e0204 */
[----:B------:R-:W-:Y:S02]  /*7d50*/  LOP3.LUT R0, R0, R3, RZ, 0x3c, !PT ;  /* 0x0000000300007212 */ /* 0x000fe400078e3cff */
[----:B------:R-:W-:Y:S02]  /*7d60*/  PRMT R3, RZ, 0x7610, R3 ;  /* 0x00007610ff037816 */ /* 0x000fe40000000003 */
[----:B------:R-:W-:Y:S02]  /*7d70*/  @P3 LOP3.LUT R0, R0, 0x1, R5, 0x78, !PT ;  /* 0x0000000100003812 */ /* 0x000fe400078e7805 */
[----:B--2---:R-:W-:-:S04]  /*7d80*/  IADD3 R18, P4, R18, R10, RZ ;  /* 0x0000000a12127210 */ /* 0x004fc80007f9e0ff */
[----:B------:R-:W-:Y:S01]  /*7d90*/  ISETP.GE.U32.AND P1, PT, R18, UR4, PT ;  /* 0x0000000412007c0c */ /* 0x000fe2000bf26070 */
[----:B------:R-:W-:-:S05]  /*7da0*/  IMAD.X R17, R17, 0x1, R23, P4 ;  /* 0x0000000111117824 */ /* 0x000fca00020e0617 */
[----:B------:R-:W-:-:S13]  /*7db0*/  ISETP.GE.U32.AND.EX P1, PT, R17, UR5, PT, P1 ;  /* 0x0000000511007c0c */ /* 0x000fda000bf26110 */
[----:B------:R-:W-:Y:S05]  /*7dc0*/  @P1 BRA `(.L_x_157) ;  /* 0x00000004005c1947 */ /* 0x000fea0003800000 */
[----:B------:R-:W0:Y:S01]  /*7dd0*/  S2R R11, SR_CTAID.X ;  /* 0x00000000000b7919 */ /* 0x000e220000002500 */
[----:B------:R-:W-:Y:S01]  /*7de0*/  ULDC.64 UR4, c[0x0][0x628] ;  /* 0x00018a0000047ab9 */ /* 0x000fe20000000a00 */
[----:B------:R-:W1:Y:S01]  /*7df0*/  LDC R12, c[0x0][0x144] ;  /* 0x00005100ff0c7b82 */ /* 0x000e620000000800 */
[----:B------:R-:W-:Y:S01]  /*7e00*/  ISETP.NE.U32.AND P1, PT, RZ, UR4, PT ;  /* 0x00000004ff007c0c */ /* 0x000fe2000bf25070 */
[----:B------:R-:W2:Y:S01]  /*7e10*/  S2R R9, SR_CTAID.Y ;  /* 0x0000000000097919 */ /* 0x000ea20000002600 */
[----:B------:R-:W-:Y:S01]  /*7e20*/  ULDC UR6, c[0x0][0x150] ;  /* 0x0000540000067ab9 */ /* 0x000fe20000000800 */
[----:B------:R-:W-:Y:S01]  /*7e30*/  ULDC UR7, c[0x0][0x630] ;  /* 0x00018c0000077ab9 */ /* 0x000fe20000000800 */
[----:B------:R-:W-:Y:S01]  /*7e40*/  ISETP.NE.AND.EX P1, PT, RZ, UR5, PT, P1 ;  /* 0x00000005ff007c0c */ /* 0x000fe2000bf25310 */
[----:B------:R-:W-:Y:S01]  /*7e50*/  IMAD.MOV.U32 R2, RZ, RZ, R18 ;  /* 0x000000ffff027224 */ /* 0x000fe200078e0012 */
[----:B0-----:R-:W-:-:S05]  /*7e60*/  I2FP.F32.U32 R3, R11 ;  /* 0x0000000b00037245 */ /* 0x001fca0000201000 */
[----:B------:R-:W-:Y:S01]  /*7e70*/  FMUL R14, R3, UR6 ;  /* 0x00000006030e7c20 */ /* 0x000fe20008400000 */
[----:B------:R-:W-:-:S05]  /*7e80*/  IMAD.MOV.U32 R3, RZ, RZ, R17 ;  /* 0x000000ffff037224 */ /* 0x000fca00078e0011 */
[----:B--2---:R-:W-:Y:S05]  /*7e90*/  @!P1 BRA `(.L_x_158) ;  /* 0x0000000000289947 */ /* 0x004fea0003800000 */
[----:B------:R-:W-:Y:S02]  /*7ea0*/  ULDC UR6, c[0x0][0x634] ;  /* 0x00018d0000067ab9 */ /* 0x000fe40000000800 */
[----:B------:R-:W-:-:S05]  /*7eb0*/  IADD3 R3, P1, R18, UR6, RZ ;  /* 0x0000000612037c10 */ /* 0x000fca000ff3e0ff */
[----:B------:R-:W-:-:S04]  /*7ec0*/  IMAD.X R13, RZ, RZ, R17, P1 ;  /* 0x000000ffff0d7224 */ /* 0x000fc800008e0611 */
[----:B------:R-:W-:-:S04]  /*7ed0*/  IMAD.WIDE.U32 R4, R13, UR4, RZ ;  /* 0x000000040d047c25 */ /* 0x000fc8000f8e00ff */
[----:B------:R-:W-:-:S04]  /*7ee0*/  IMAD.WIDE.U32 R4, P1, R3, UR5, R4 ;  /* 0x0000000503047c25 */ /* 0x000fc8000f820004 */
[----:B------:R-:W-:-:S04]  /*7ef0*/  IMAD.WIDE.U32 R2, R3, UR4, RZ ;  /* 0x0000000403027c25 */ /* 0x000fc8000f8e00ff */
[----:B------:R-:W-:Y:S01]  /*7f00*/  IMAD.MOV.U32 R2, RZ, RZ, R5 ;  /* 0x000000ffff027224 */ /* 0x000fe200078e0005 */
[----:B------:R-:W-:Y:S01]  /*7f10*/  IADD3 RZ, P3, R3, R4, RZ ;  /* 0x0000000403ff7210 */ /* 0x000fe20007f7e0ff */
[----:B------:R-:W-:-:S04]  /*7f20*/  IMAD.X R3, RZ, RZ, RZ, P1 ;  /* 0x000000ffff037224 */ /* 0x000fc800008e06ff */
[----:B------:R-:W-:-:S08]  /*7f30*/  IMAD.WIDE.U32.X R2, R13, UR5, R2, P3 ;  /* 0x000000050d027c25 */ /* 0x000fd000098e0402 */
.L_x_158:
[--C-:B------:R-:W-:Y:S01]  /*7f40*/  SHF.R.U64 R10, R2, UR7, R3.reuse ;  /* 0x00000007020a7c19 */ /* 0x100fe20008001203 */
[----:B------:R-:W0:Y:S01]  /*7f50*/  F2I.U32.TRUNC.NTZ R14, R14 ;  /* 0x0000000e000e7305 */ /* 0x000e22000020f000 */
[----:B------:R-:W-:Y:S01]  /*7f60*/  SHF.R.U32.HI R2, RZ, UR7, R3 ;  /* 0x00000007ff027c19 */ /* 0x000fe20008011603 */
[----:B------:R-:W-:Y:S01]  /*7f70*/  ULDC.64 UR4, c[0x0][0x620] ;  /* 0x0001880000047ab9 */ /* 0x000fe20000000a00 */
[----:B------:R-:W-:Y:S01]  /*7f80*/  IADD3 R5, P1, RZ, -R10, RZ ;  /* 0x8000000aff057210 */ /* 0x000fe20007f3e0ff */
[----:B------:R-:W-:Y:S01]  /*7f90*/  IMAD.MOV.U32 R3, RZ, RZ, R17 ;  /* 0x000000ffff037224 */ /* 0x000fe200078e0011 */
[----:B------:R-:W-:-:S03]  /*7fa0*/  ULDC.64 UR6, c[0x0][0x640] ;  /* 0x0001900000067ab9 */ /* 0x000fc60000000a00 */
[----:B------:R-:W-:Y:S01]  /*7fb0*/  IMAD.X R2, RZ, RZ, ~R2, P1 ;  /* 0x000000ffff027224 */ /* 0x000fe200008e0e02 */
[----:B------:R-:W-:-:S03]  /*7fc0*/  ISETP.NE.U32.AND P1, PT, RZ, UR6, PT ;  /* 0x00000006ff007c0c */ /* 0x000fc6000bf25070 */
[----:B------:R-:W-:Y:S01]  /*7fd0*/  IMAD R4, R2, UR4, RZ ;  /* 0x0000000402047c24 */ /* 0x000fe2000f8e02ff */
[----:B------:R-:W-:Y:S01]  /*7fe0*/  ISETP.NE.AND.EX P1, PT, RZ, UR7, PT, P1 ;  /* 0x00000007ff007c0c */ /* 0x000fe2000bf25310 */
[----:B------:R-:W-:-:S04]  /*7ff0*/  IMAD.MOV.U32 R2, RZ, RZ, R18 ;  /* 0x000000ffff027224 */ /* 0x000fc800078e0012 */
[----:B------:R-:W-:Y:S01]  /*8000*/  IMAD.WIDE.U32 R2, R5, UR4, R2 ;  /* 0x0000000405027c25 */ /* 0x000fe2000f8e0002 */
[----:B------:R-:W-:-:S03]  /*8010*/  ULDC UR4, c[0x0][0x618] ;  /* 0x0001860000047ab9 */ /* 0x000fc60000000800 */
[----:B------:R-:W-:Y:S01]  /*8020*/  IMAD R5, R5, UR5, R4 ;  /* 0x0000000505057c24 */ /* 0x000fe2000f8e0204 */
[----:B------:R-:W-:Y:S01]  /*8030*/  ULDC UR5, c[0x0][0x154] ;  /* 0x0000550000057ab9 */ /* 0x000fe20000000800 */
[----:B0-----:R-:W-:Y:S02]  /*8040*/  IMAD.MOV R4, RZ, RZ, -R14 ;  /* 0x000000ffff047224 */ /* 0x001fe400078e0a0e */
[----:B------:R-:W0:Y:S01]  /*8050*/  LDC R14, c[0x0][0x148] ;  /* 0x00005200ff0e7b82 */ /* 0x000e220000000800 */
[----:B------:R-:W-:Y:S02]  /*8060*/  IMAD.IADD R3, R3, 0x1, R5 ;  /* 0x0000000103037824 */ /* 0x000fe400078e0205 */
[----:B-1----:R-:W-:Y:S01]  /*8070*/  IMAD R11, R12, R4, R11 ;  /* 0x000000040c0b7224 */ /* 0x002fe200078e020b */
[----:B------:R-:W-:Y:S02]  /*8080*/  I2FP.F32.U32 R4, R9 ;  /* 0x0000000900047245 */ /* 0x000fe40000201000 */
[----:B------:R-:W-:-:S02]  /*8090*/  SHF.R.U64 R12, R2, UR4, R3 ;  /* 0x00000004020c7c19 */ /* 0x000fc40008001203 */
[----:B------:R-:W-:Y:S01]  /*80a0*/  SHF.R.U32.HI R3, RZ, UR4, R3 ;  /* 0x00000004ff037c19 */ /* 0x000fe20008011603 */
[----:B------:R-:W-:Y:S01]  /*80b0*/  FMUL R4, R4, UR5 ;  /* 0x0000000504047c20 */ /* 0x000fe20008400000 */
[----:B------:R-:W-:Y:S02]  /*80c0*/  ULDC UR4, c[0x0][0x608] ;  /* 0x0001820000047ab9 */ /* 0x000fe40000000800 */
[--C-:B------:R-:W-:Y:S01]  /*80d0*/  SHF.R.U64 R15, R12, UR4, R3.reuse ;  /* 0x000000040c0f7c19 */ /* 0x100fe20008001203 */
[----:B------:R1:W2:Y:S01]  /*80e0*/  F2I.U32.TRUNC.NTZ R20, R4 ;  /* 0x0000000400147305 */ /* 0x0002a2000020f000 */
[----:B------:R-:W-:Y:S01]  /*80f0*/  SHF.R.U32.HI R2, RZ, UR4, R3 ;  /* 0x00000004ff027c19 */ /* 0x000fe20008011603 */
[----:B------:R-:W-:-:S03]  /*8100*/  ULDC UR4, c[0x0][0x658] ;  /* 0x0001960000047ab9 */ /* 0x000fc60000000800 */
[--C-:B------:R-:W-:Y:S02]  /*8110*/  SHF.R.U64 R13, R15, UR4, R2.reuse ;  /* 0x000000040f0d7c19 */ /* 0x100fe40008001202 */
[----:B------:R-:W-:-:S03]  /*8120*/  SHF.R.U32.HI R19, RZ, UR4, R2 ;  /* 0x00000004ff137c19 */ /* 0x000fc60008011602 */
[----:B------:R-:W-:Y:S02]  /*8130*/  IMAD.MOV.U32 R2, RZ, RZ, R13 ;  /* 0x000000ffff027224 */ /* 0x000fe400078e000d */
[----:B------:R-:W-:Y:S01]  /*8140*/  IMAD.MOV.U32 R3, RZ, RZ, R19 ;  /* 0x000000ffff037224 */ /* 0x000fe200078e0013 */
[----:B-1----:R-:W-:Y:S06]  /*8150*/  @!P1 BRA `(.L_x_159) ;  /* 0x0000000000289947 */ /* 0x002fec0003800000 */
        /* <DEDUP_REMOVED lines=10> */
.L_x_159:
[----:B------:R-:W1:Y:S01]  /*8200*/  LDC R4, c[0x0][0x65c] ;  /* 0x00019700ff047b82 */ /* 0x000e620000000800 */
[----:B------:R-:W-:Y:S01]  /*8210*/  ULDC UR4, c[0x0][0x648] ;  /* 0x0001920000047ab9 */ /* 0x000fe20000000800 */
[----:B------:R-:W-:Y:S01]  /*8220*/  LOP3.LUT R15, R15, UR16, RZ, 0xc0, !PT ;  /* 0x000000100f0f7c12 */ /* 0x000fe2000f8ec0ff */
[----:B--2---:R-:W-:Y:S01]  /*8230*/  IMAD.MOV R20, RZ, RZ, -R20 ;  /* 0x000000ffff147224 */ /* 0x004fe200078e0a14 */
[----:B------:R-:W-:Y:S01]  /*8240*/  SHF.R.U64 R2, R2, UR4, R3 ;  /* 0x0000000402027c19 */ /* 0x000fe20008001203 */
[----:B------:R-:W-:Y:S01]  /*8250*/  ULDC UR4, c[0x0][0x638] ;  /* 0x00018e0000047ab9 */ /* 0x000fe20000000800 */
[----:B------:R-:W-:Y:S01]  /*8260*/  LOP3.LUT R12, R12, UR15, RZ, 0xc0, !PT ;  /* 0x0000000f0c0c7c12 */ /* 0x000fe2000f8ec0ff */
[----:B------:R-:W-:Y:S01]  /*8270*/  ULDC UR5, c[0x0][0x610] ;  /* 0x0001840000057ab9 */ /* 0x000fe20000000800 */
[----:B------:R-:W-:Y:S01]  /*8280*/  IMAD.MOV.U32 R3, RZ, RZ, 0x1 ;  /* 0x00000001ff037424 */ /* 0x000fe200078e00ff */
[----:B-1----:R-:W-:Y:S01]  /*8290*/  ISETP.NE.AND P1, PT, R4, 0x1, PT ;  /* 0x000000010400780c */ /* 0x002fe20003f25270 */
[----:B------:R-:W-:-:S02]  /*82a0*/  IMAD.MOV R4, RZ, RZ, -R2 ;  /* 0x000000ffff047224 */ /* 0x000fc400078e0a02 */
[----:B------:R-:W-:Y:S02]  /*82b0*/  IMAD R2, R2, UR17, R15 ;  /* 0x0000001102027c24 */ /* 0x000fe4000f8e020f */
[----:B------:R-:W-:Y:S01]  /*82c0*/  IMAD R13, R4, UR4, R13 ;  /* 0x00000004040d7c24 */ /* 0x000fe2000f8e020d */
[----:B------:R-:W-:-:S07]  /*82d0*/  ULDC UR4, c[0x0][0x600] ;  /* 0x0001800000047ab9 */ /* 0x000fce0000000800 */
[----:B0-----:R-:W-:-:S04]  /*82e0*/  @P1 IMAD R11, R14, R20, R9 ;  /* 0x000000140e0b1224 */ /* 0x001fc800078e0209 */
[----:B------:R-:W-:Y:S02]  /*82f0*/  IMAD R11, R2, UR5, R11 ;  /* 0x00000005020b7c24 */ /* 0x000fe4000f8e020b */
[----:B------:R-:W-:-:S05]  /*8300*/  IMAD R2, R13, UR4, R12 ;  /* 0x000000040d027c24 */ /* 0x000fca000f8e020c */
[----:B------:R-:W-:Y:S02]  /*8310*/  SEL R22, R2, R11, !P1 ;  /* 0x0000000b02167207 */ /* 0x000fe40004800000 */
[----:B------:R-:W-:Y:S01]  /*8320*/  SEL R19, R11, R2, !P1 ;  /* 0x000000020b137207 */ /* 0x000fe20004800000 */
[----:B------:R-:W-:-:S07]  /*8330*/  IMAD.MOV.U32 R2, RZ, RZ, R10 ;  /* 0x000000ffff027224 */ /* 0x000fce00078e000a */
.L_x_157:
[----:B------:R-:W-:Y:S05]  /*8340*/  BSYNC B1 ;  /* 0x0000000000017941 */ /* 0x000fea0003800000 */
.L_x_156:
[----:B------:R-:W-:-:S13]  /*8350*/  LOP3.LUT P1, RZ, R3, 0xff, RZ, 0xc0, !PT ;  /* 0x000000ff03ff7812 */ /* 0x000fda000782c0ff */
[----:B------:R-:W-:Y:S05]  /*8360*/  @P1 BRA `(.L_x_160) ;  /* 0xfffffff400301947 */ /* 0x000fea000383ffff */
[----:B------:R-:W-:Y:S05]  /*8370*/  BSYNC B0 ;  /* 0x0000000000007941 */ /* 0x000fea0003800000 */
.L_x_148:
[----:B------:R-:W-:-:S03]  /*8380*/  UMOV UR4, 0xffffffff ;  /* 0xffffffff00047882 */ /* 0x000fc60000000000 */
[----:B------:R-:W-:Y:S05]  /*8390*/  BRA.DIV UR4, `(.L_x_161) ;  /* 0x0000000a04187947 */ /* 0x000fea000b800000 */
[----:B------:R-:W-:-:S13]  /*83a0*/  ELECT P6, URZ, PT ;  /* 0x00000000003f782f */ /* 0x000fda00038c0000 */
.L_x_183:
[----:B------:R-:W-:Y:S04]  /*83b0*/  BSSY B0, `(.L_x_162) ;  /* 0x0000061000007945 */ /* 0x000fe80003800000 */
[----:B------:R-:W-:Y:S05]  /*83c0*/  @!P6 BRA `(.L_x_163) ;  /* 0x00000004007ce947 */ /* 0x000fea0003800000 */
[----:B------:R-:W-:-:S04]  /*83d0*/  LOP3.LUT R16, R16, 0x2, RZ, 0xfc, !PT ;  /* 0x0000000210107812 */ /* 0x000fc800078efcff */
[----:B------:R-:W-:-:S13]  /*83e0*/  ISETP.NE.AND P0, PT, R16, 0x3, PT ;  /* 0x000000031000780c */ /* 0x000fda0003f05270 */
[----:B------:R-:W-:Y:S05]  /*83f0*/  @!P0 BRA `(.L_x_164) ;  /* 0x0000000000048947 */ /* 0x000fea0003800000 */
[----:B------:R-:W-:Y:S01]  /*8400*/  BPT.TRAP 0x1 ;  /* 0x000000040000795c */ /* 0x000fe20000300000 */
.L_x_164:
[----:B------:R-:W0:Y:S01]  /*8410*/  S2R R3, SR_CgaCtaId ;  /* 0x0000000000037919 */ /* 0x000e220000008800 */
[----:B------:R-:W-:Y:S02]  /*8420*/  MOV R2, 0x400 ;  /* 0x0000040000027802 */ /* 0x000fe40000000f00 */
[----:B------:R-:W-:Y:S02]  /*8430*/  SHF.L.U32 R4, R0, 0x1f, RZ ;  /* 0x0000001f00047819 */ /* 0x000fe400000006ff */
[----:B0-----:R-:W-:-:S05]  /*8440*/  LEA R2, R3, R2, 0x18 ;  /* 0x0000000203027211 */ /* 0x001fca00078ec0ff */
[----:B------:R-:W-:-:S04]  /*8450*/  VIADD R2, R2, 0x50 ;  /* 0x0000005002027836 */ /* 0x000fc80000000000 */
[C---:B------:R-:W-:Y:S02]  /*8460*/  IMAD R9, R7.reuse, 0x8, R2 ;  /* 0x0000000807097824 */ /* 0x040fe400078e0202 */
[----:B------:R-:W-:Y:S02]  /*8470*/  VIADD R7, R7, 0x1 ;  /* 0x0000000107077836 */ /* 0x000fe40000000000 */
[----:B------:R-:W0:Y:S03]  /*8480*/  SYNCS.PHASECHK.TRANS64.TRYWAIT P0, [R9+URZ], R4 ;  /* 0x00000004090075a7 */ /* 0x000e26000800017f */
[----:B------:R-:W-:-:S04]  /*8490*/  ISETP.NE.AND P1, PT, R7, 0xa, PT ;  /* 0x0000000a0700780c */ /* 0x000fc80003f25270 */
[----:B------:R-:W-:Y:S02]  /*84a0*/  SEL R3, RZ, 0x1, P1 ;  /* 0x00000001ff037807 */ /* 0x000fe40000800000 */
[----:B------:R-:W-:Y:S02]  /*84b0*/  SEL R7, R7, RZ, P1 ;  /* 0x000000ff07077207 */ /* 0x000fe40000800000 */
[----:B------:R-:W-:-:S03]  /*84c0*/  LOP3.LUT R6, R0, R3, RZ, 0x3c, !PT ;  /* 0x0000000300067212 */ /* 0x000fc600078e3cff */
[----:B------:R-:W-:Y:S01]  /*84d0*/  IMAD R8, R7, 0x8, R2 ;  /* 0x0000000807087824 */ /* 0x000fe200078e0202 */
[----:B------:R-:W-:Y:S01]  /*84e0*/  SHF.L.U32 R5, R6, 0x1f, RZ ;  /* 0x0000001f06057819 */ /* 0x000fe200000006ff */
[----:B0-----:R-:W-:Y:S06]  /*84f0*/  @!P0 BRA `(.L_x_165) ;  /* 0x0000000400e08947 */ /* 0x001fec0003800000 */
.L_x_184:
[----:B------:R-:W1:Y:S01]  /*8500*/  SYNCS.PHASECHK.TRANS64.TRYWAIT P0, [R8+URZ], R5 ;  /* 0x00000005080075a7 */ /* 0x000e62000800017f */
[----:B------:R-:W-:-:S05]  /*8510*/  VIADD R0, R7, 0x1 ;  /* 0x0000000107007836 */ /* 0x000fca0000000000 */
[----:B------:R-:W-:-:S04]  /*8520*/  ISETP.NE.AND P1, PT, R0, 0xa, PT ;  /* 0x0000000a0000780c */ /* 0x000fc80003f25270 */
[----:B------:R-:W-:Y:S02]  /*8530*/  SEL R3, RZ, 0x1, P1 ;  /* 0x00000001ff037807 */ /* 0x000fe40000800000 */
[----:B------:R-:W-:Y:S02]  /*8540*/  SEL R7, R0, RZ, P1 ;  /* 0x000000ff00077207 */ /* 0x000fe40000800000 */
[----:B------:R-:W-:-:S03]  /*8550*/  LOP3.LUT R6, R6, R3, RZ, 0x3c, !PT ;  /* 0x0000000306067212 */ /* 0x000fc600078e3cff */
[----:B0-----:R-:W-:Y:S01]  /*8560*/  IMAD R9, R7, 0x8, R2 ;  /* 0x0000000807097824 */ /* 0x001fe200078e0202 */
[----:B------:R-:W-:Y:S01]  /*8570*/  SHF.L.U32 R4, R6, 0x1f, RZ ;  /* 0x0000001f06047819 */ /* 0x000fe200000006ff */
[----:B-1----:R-:W-:Y:S06]  /*8580*/  @!P0 BRA `(.L_x_166) ;  /* 0x0000000400d08947 */ /* 0x002fec0003800000 */
.L_x_185:
        /* <DEDUP_REMOVED lines=9> */
.L_x_186:
        /* <DEDUP_REMOVED lines=9> */
.L_x_187:
        /* <DEDUP_REMOVED lines=9> */
.L_x_188:
        /* <DEDUP_REMOVED lines=9> */
.L_x_189:
        /* <DEDUP_REMOVED lines=9> */
.L_x_190:
[----:B------:R-:W1:Y:S01]  /*8860*/  SYNCS.PHASECHK.TRANS64.TRYWAIT P0, [R8+URZ], R5 ;  /* 0x00000005080075a7 */ /* 0x000e62000800017f */
[----:B------:R-:W-:-:S05]  /*8870*/  VIADD R0, R7, 0x1 ;  /* 0x0000000107007836 */ /* 0x000fca0000000000 */
[----:B------:R-:W-:-:S04]  /*8880*/  ISETP.NE.AND P1, PT, R0, 0xa, PT ;  /* 0x0000000a0000780c */ /* 0x000fc80003f25270 */
[----:B------:R-:W-:Y:S02]  /*8890*/  SEL R3, RZ, 0x1, P1 ;  /* 0x00000001ff037807 */ /* 0x000fe40000800000 */
[----:B------:R-:W-:Y:S02]  /*88a0*/  SEL R7, R0, RZ, P1 ;  /* 0x000000ff00077207 */ /* 0x000fe40000800000 */
[----:B0-----:R-:W-:-:S03]  /*88b0*/  LOP3.LUT R9, R6, R3, RZ, 0x3c, !PT ;  /* 0x0000000306097212 */ /* 0x001fc600078e3cff */
[----:B------:R-:W-:Y:S01]  /*88c0*/  IMAD R11, R7, 0x8, R2 ;  /* 0x00000008070b7824 */ /* 0x000fe200078e0202 */
[----:B------:R-:W-:Y:S01]  /*88d0*/  SHF.L.U32 R6, R9, 0x1f, RZ ;  /* 0x0000001f09067819 */ /* 0x000fe200000006ff */
[----:B-1----:R-:W-:Y:S06]  /*88e0*/  @!P0 BRA `(.L_x_172) ;  /* 0x0000000400708947 */ /* 0x002fec0003800000 */
.L_x_191:
[----:B------:R-:W1:Y:S01]  /*88f0*/  SYNCS.PHASECHK.TRANS64.TRYWAIT P0, [R11+URZ], R6 ;  /* 0x000000060b0075a7 */ /* 0x000e62000800017f */
[----:B------:R-:W-:-:S05]  /*8900*/  VIADD R0, R7, 0x1 ;  /* 0x0000000107007836 */ /* 0x000fca0000000000 */
[----:B------:R-:W-:-:S04]  /*8910*/  ISETP.NE.AND P1, PT, R0, 0xa, PT ;  /* 0x0000000a0000780c */ /* 0x000fc80003f25270 */
[----:B------:R-:W-:Y:S02]  /*8920*/  SEL R4, RZ, 0x1, P1 ;  /* 0x00000001ff047807 */ /* 0x000fe40000800000 */
[----:B------:R-:W-:Y:S02]  /*8930*/  SEL R3, R0, RZ, P1 ;  /* 0x000000ff00037207 */ /* 0x000fe40000800000 */
[----:B------:R-:W-:Y:S01]  /*8940*/  LOP3.LUT R0, R9, R4, RZ, 0x3c, !PT ;  /* 0x0000000409007212 */ /* 0x000fe200078e3cff */
[----:B-1----:R-:W-:Y:S06]  /*8950*/  @!P0 BRA `(.L_x_173) ;  /* 0x0000000400688947 */ /* 0x002fec0003800000 */
.L_x_192:
[----:B------:R-:W-:Y:S01]  /*8960*/  IMAD R3, R3, 0x8, R2 ;  /* 0x0000000803037824 */ /* 0x000fe200078e0202 */
[----:B------:R-:W-:-:S07]  /*8970*/  SHF.L.U32 R0, R0, 0x1f, RZ ;  /* 0x0000001f00007819 */ /* 0x000fce00000006ff */
.L_x_174:
[----:B--2---:R2:W3:Y:S02]  /*8980*/  SYNCS.PHASECHK.TRANS64.TRYWAIT P0, [R3+URZ], R0 ;  /* 0x00000000030075a7 */ /* 0x0044e4000800017f */
[----:B---3--:R-:W-:Y:S05]  /*8990*/  @!P0 NANOSLEEP.SYNCS 0x989680 ;  /* 0x009896800000895d */ /* 0x008fea0003900000 */
[----:B------:R-:W3:Y:S02]  /*89a0*/  @!P0 SYNCS.PHASECHK.TRANS64 P0, [R3+URZ], R0 ;  /* 0x00000000030085a7 */ /* 0x000ee4000800007f */
[----:B---3--:R-:W-:Y:S05]  /*89b0*/  @!P0 BRA `(.L_x_174) ;  /* 0xfffffffc00f08947 */ /* 0x008fea000383ffff */
.L_x_163:
[----:B------:R-:W-:Y:S05]  /*89c0*/  BSYNC B0 ;  /* 0x0000000000007941 */ /* 0x000fea0003800000 */
.L_x_162:
[----:B------:R-:W-:Y:S05]  /*89d0*/  EXIT ;  /* 0x000000000000794d */ /* 0x000fea0003800000 */
.L_x_16:
[----:B-1----:R1:W2:Y:S02]  /*89e0*/  SYNCS.PHASECHK.TRANS64.TRYWAIT P0, [R87+URZ], R0 ;  /* 0x00000000570075a7 */ /* 0x0022a4000800017f */
[----:B--2---:R-:W-:Y:S05]  /*89f0*/  @!P0 NANOSLEEP.SYNCS 0x989680 ;  /* 0x009896800000895d */ /* 0x004fea0003900000 */
[----:B------:R-:W2:Y:S02]  /*8a00*/  @!P0 SYNCS.PHASECHK.TRANS64 P0, [R87+URZ], R0 ;  /* 0x00000000570085a7 */ /* 0x000ea4000800007f */
[----:B--2---:R-:W-:Y:S05]  /*8a10*/  @!P0 BRA `(.L_x_16) ;  /* 0xfffffffc00f08947 */ /* 0x004fea000383ffff */
[----:B------:R-:W-:Y:S05]  /*8a20*/  BRA `(.L_x_175) ;  /* 0xffffff8800f07947 */ /* 0x000fea000383ffff */
.L_x_21:
[----:B--2---:R2:W3:Y:S02]  /*8a30*/  SYNCS.PHASECHK.TRANS64.TRYWAIT P1, [R3+URZ], R0 ;  /* 0x00000000030075a7 */ /* 0x0044e4000802017f */
[----:B---3--:R-:W-:Y:S05]  /*8a40*/  @!P1 NANOSLEEP.SYNCS 0x989680 ;  /* 0x009896800000995d */ /* 0x008fea0003900000 */
[----:B------:R-:W3:Y:S02]  /*8a50*/  @!P1 SYNCS.PHASECHK.TRANS64 P1, [R3+URZ], R0 ;  /* 0x00000000030095a7 */ /* 0x000ee4000802007f */
[----:B---3--:R-:W-:Y:S05]  /*8a60*/  @!P1 BRA `(.L_x_21) ;  /* 0xfffffffc00f09947 */ /* 0x008fea000383ffff */
[----:B------:R-:W-:Y:S05]  /*8a70*/  BRA `(.L_x_20) ;  /* 0xffffff8c00547947 */ /* 0x000fea000383ffff */
.L_x_26:
[----:B--2---:R-:W-:-:S04]  /*8a80*/  IMAD.U32 R4, RZ, RZ, UR6 ;  /* 0x00000006ff047e24 */ /* 0x004fc8000f8e00ff */
[----:B------:R2:W3:Y:S03]  /*8a90*/  SYNCS.PHASECHK.TRANS64.TRYWAIT P1, [R4+URZ], R3 ;  /* 0x00000003040075a7 */ /* 0x0004e6000802017f */
[----:B---3--:R-:W-:Y:S05]  /*8aa0*/  @!P1 NANOSLEEP.SYNCS 0x989680 ;  /* 0x009896800000995d */ /* 0x008fea0003900000 */
[----:B------:R-:W3:Y:S02]  /*8ab0*/  @!P1 SYNCS.PHASECHK.TRANS64 P1, [R4+URZ], R3 ;  /* 0x00000003040095a7 */ /* 0x000ee4000802007f */
[----:B---3--:R-:W-:Y:S05]  /*8ac0*/  @!P1 BRA `(.L_x_26) ;  /* 0xfffffffc00ec9947 */ /* 0x008fea000383ffff */
[----:B------:R-:W-:Y:S05]  /*8ad0*/  BRA `(.L_x_25) ;  /* 0xffffff98004c7947 */ /* 0x000fea000383ffff */
.L_x_32:
[----:B---3--:R3:W4:Y:S02]  /*8ae0*/  SYNCS.PHASECHK.TRANS64.TRYWAIT P0, [R87+URZ+0x10], R0 ;  /* 0x00001000570075a7 */ /* 0x008724000800017f */
[----:B----4-:R-:W-:Y:S05]  /*8af0*/  @!P0 NANOSLEEP.SYNCS 0x989680 ;  /* 0x009896800000895d */ /* 0x010fea0003900000 */
[----:B------:R-:W4:Y:S02]  /*8b00*/  @!P0 SYNCS.PHASECHK.TRANS64 P0, [R87+URZ+0x10], R0 ;  /* 0x00001000570085a7 */ /* 0x000f24000800007f */
[----:B----4-:R-:W-:Y:S05]  /*8b10*/  @!P0 BRA `(.L_x_32) ;  /* 0xfffffffc00f08947 */ /* 0x010fea000383ffff */
[----:B------:R-:W-:Y:S05]  /*8b20*/  BRA `(.L_x_176) ;  /* 0xffffffa400ec7947 */ /* 0x000fea000383ffff */
.L_x_149:
[----:B------:R-:W-:Y:S01]  /*8b30*/  BSSY B1, `(.L_x_177) ;  /* 0x0000006000017945 */ /* 0x000fe20003800000 */
[----:B------:R-:W-:-:S07]  /*8b40*/  IMAD.MOV.U32 R15, RZ, RZ, -0x1 ;  /* 0xffffffffff0f7424 */ /* 0x000fce00078e00ff */
[----:B-----5:R-:W-:Y:S05]  /*8b50*/  WARPSYNC.COLLECTIVE R15, `(.L_x_178) ;  /* 0x000000000f0c7348 */ /* 0x020fea0003c00000 */
[----:B------:R-:W-:Y:S02]  /*8b60*/  ELECT P6, UR62, PT ;  /* 0x00000000003e782f */ /* 0x000fe400038c0000 */
[----:B------:R-:W-:Y:S01]  /*8b70*/  MOV R14, UR62 ;  /* 0x0000003e000e7c02 */ /* 0x000fe20008000f00 */
[----:B-----5:R-:W-:Y:S10]  /*8b80*/  ENDCOLLECTIVE ;  /* 0x000000000000791b */ /* 0x020ff40003800000 */
.L_x_178:
[----:B------:R-:W-:Y:S05]  /*8b90*/  BSYNC B1 ;  /* 0x0000000000017941 */ /* 0x000fea0003800000 */
.L_x_177:
[----:B------:R-:W-:Y:S05]  /*8ba0*/  BRA `(.L_x_179) ;  /* 0xffffffec002c7947 */ /* 0x000fea000383ffff */
.L_x_152:
[----:B0-----:R0:W1:Y:S02]  /*8bb0*/  SYNCS.PHASECHK.TRANS64.TRYWAIT P1, [R10+URZ+0x50], R5 ;  /* 0x000050050a0075a7 */ /* 0x001064000802017f */
[----:B-1----:R-:W-:Y:S05]  /*8bc0*/  @!P1 NANOSLEEP.SYNCS 0x989680 ;  /* 0x009896800000995d */ /* 0x002fea0003900000 */
[----:B------:R-:W1:Y:S02]  /*8bd0*/  @!P1 SYNCS.PHASECHK.TRANS64 P1, [R10+URZ+0x50], R5 ;  /* 0x000050050a0095a7 */ /* 0x000e64000802007f */
[----:B-1----:R-:W-:Y:S05]  /*8be0*/  @!P1 BRA `(.L_x_152) ;  /* 0xfffffffc00f09947 */ /* 0x002fea000383ffff */
[----:B------:R-:W-:Y:S05]  /*8bf0*/  BRA `(.L_x_180) ;  /* 0xffffffec00607947 */ /* 0x000fea000383ffff */
.L_x_161:
[----:B------:R-:W-:Y:S01]  /*8c00*/  BSSY B0, `(.L_x_181) ;  /* 0x0000006000007945 */ /* 0x000fe20003800000 */
[----:B------:R-:W-:-:S07]  /*8c10*/  IMAD.MOV.U32 R15, RZ, RZ, -0x1 ;  /* 0xffffffffff0f7424 */ /* 0x000fce00078e00ff */
[----:B-----5:R-:W-:Y:S05]  /*8c20*/  WARPSYNC.COLLECTIVE R15, `(.L_x_182) ;  /* 0x000000000f0c7348 */ /* 0x020fea0003c00000 */
[----:B------:R-:W-:Y:S02]  /*8c30*/  ELECT P6, UR62, PT ;  /* 0x00000000003e782f */ /* 0x000fe400038c0000 */
[----:B------:R-:W-:Y:S01]  /*8c40*/  MOV R14, UR62 ;  /* 0x0000003e000e7c02 */ /* 0x000fe20008000f00 */
[----:B-----5:R-:W-:Y:S10]  /*8c50*/  ENDCOLLECTIVE ;  /* 0x000000000000791b */ /* 0x020ff40003800000 */
.L_x_182:
[----:B------:R-:W-:Y:S05]  /*8c60*/  BSYNC B0 ;  /* 0x0000000000007941 */ /* 0x000fea0003800000 */
.L_x_181:
[----:B------:R-:W-:Y:S05]  /*8c70*/  BRA `(.L_x_183) ;  /* 0xfffffff400cc7947 */ /* 0x000fea000383ffff */
.L_x_165:
[----:B0-----:R0:W1:Y:S02]  /*8c80*/  SYNCS.PHASECHK.TRANS64.TRYWAIT P0, [R9+URZ], R4 ;  /* 0x00000004090075a7 */ /* 0x001064000800017f */
[----:B-1----:R-:W-:Y:S05]  /*8c90*/  @!P0 NANOSLEEP.SYNCS 0x989680 ;  /* 0x009896800000895d */ /* 0x002fea0003900000 */
[----:B------:R-:W1:Y:S02]  /*8ca0*/  @!P0 SYNCS.PHASECHK.TRANS64 P0, [R9+URZ], R4 ;  /* 0x00000004090085a7 */ /* 0x000e64000800007f */
[----:B-1----:R-:W-:Y:S05]  /*8cb0*/  @!P0 BRA `(.L_x_165) ;  /* 0xfffffffc00f08947 */ /* 0x002fea000383ffff */
[----:B------:R-:W-:Y:S05]  /*8cc0*/  BRA `(.L_x_184) ;  /* 0xfffffff8000c7947 */ /* 0x000fea000383ffff */
.L_x_166:
[----:B0-----:R0:W1:Y:S02]  /*8cd0*/  SYNCS.PHASECHK.TRANS64.TRYWAIT P0, [R8+URZ], R5 ;  /* 0x00000005080075a7 */ /* 0x001064000800017f */
[----:B-1----:R-:W-:Y:S05]  /*8ce0*/  @!P0 NANOSLEEP.SYNCS 0x989680 ;  /* 0x009896800000895d */ /* 0x002fea0003900000 */
[----:B------:R-:W1:Y:S02]  /*8cf0*/  @!P0 SYNCS.PHASECHK.TRANS64 P0, [R8+URZ], R5 ;  /* 0x00000005080085a7 */ /* 0x000e64000800007f */
[----:B-1----:R-:W-:Y:S05]  /*8d00*/  @!P0 BRA `(.L_x_166) ;  /* 0xfffffffc00f08947 */ /* 0x002fea000383ffff */
[----:B------:R-:W-:Y:S05]  /*8d10*/  BRA `(.L_x_185) ;  /* 0xfffffff8001c7947 */ /* 0x000fea000383ffff */
.L_x_167:
[----:B0-----:R0:W1:Y:S02]  /*8d20*/  SYNCS.PHASECHK.TRANS64.TRYWAIT P0, [R9+URZ], R4 ;  /* 0x00000004090075a7 */ /* 0x001064000800017f */
[----:B-1----:R-:W-:Y:S05]  /*8d30*/  @!P0 NANOSLEEP.SYNCS 0x989680 ;  /* 0x009896800000895d */ /* 0x002fea0003900000 */
[----:B------:R-:W1:Y:S02]  /*8d40*/  @!P0 SYNCS.PHASECHK.TRANS64 P0, [R9+URZ], R4 ;  /* 0x00000004090085a7 */ /* 0x000e64000800007f */
[----:B-1----:R-:W-:Y:S05]  /*8d50*/  @!P0 BRA `(.L_x_167) ;  /* 0xfffffffc00f08947 */ /* 0x002fea000383ffff */
[----:B------:R-:W-:Y:S05]  /*8d60*/  BRA `(.L_x_186) ;  /* 0xfffffff8002c7947 */ /* 0x000fea000383ffff */
.L_x_168:
[----:B0-----:R0:W1:Y:S02]  /*8d70*/  SYNCS.PHASECHK.TRANS64.TRYWAIT P0, [R8+URZ], R5 ;  /* 0x00000005080075a7 */ /* 0x001064000800017f */
[----:B-1----:R-:W-:Y:S05]  /*8d80*/  @!P0 NANOSLEEP.SYNCS 0x989680 ;  /* 0x009896800000895d */ /* 0x002fea0003900000 */
[----:B------:R-:W1:Y:S02]  /*8d90*/  @!P0 SYNCS.PHASECHK.TRANS64 P0, [R8+URZ], R5 ;  /* 0x00000005080085a7 */ /* 0x000e64000800007f */
[----:B-1----:R-:W-:Y:S05]  /*8da0*/  @!P0 BRA `(.L_x_168) ;  /* 0xfffffffc00f08947 */ /* 0x002fea000383ffff */
[----:B------:R-:W-:Y:S05]  /*8db0*/  BRA `(.L_x_187) ;  /* 0xfffffff8003c7947 */ /* 0x000fea000383ffff */
.L_x_169:
[----:B0-----:R0:W1:Y:S02]  /*8dc0*/  SYNCS.PHASECHK.TRANS64.TRYWAIT P0, [R9+URZ], R4 ;  /* 0x00000004090075a7 */ /* 0x001064000800017f */
[----:B-1----:R-:W-:Y:S05]  /*8dd0*/  @!P0 NANOSLEEP.SYNCS 0x989680 ;  /* 0x009896800000895d */ /* 0x002fea0003900000 */
[----:B------:R-:W1:Y:S02]  /*8de0*/  @!P0 SYNCS.PHASECHK.TRANS64 P0, [R9+URZ], R4 ;  /* 0x00000004090085a7 */ /* 0x000e64000800007f */
[----:B-1----:R-:W-:Y:S05]  /*8df0*/  @!P0 BRA `(.L_x_169) ;  /* 0xfffffffc00f08947 */ /* 0x002fea000383ffff */
[----:B------:R-:W-:Y:S05]  /*8e00*/  BRA `(.L_x_188) ;  /* 0xfffffff8004c7947 */ /* 0x000fea000383ffff */
.L_x_170:
[----:B0-----:R0:W1:Y:S02]  /*8e10*/  SYNCS.PHASECHK.TRANS64.TRYWAIT P0, [R8+URZ], R5 ;  /* 0x00000005080075a7 */ /* 0x001064000800017f */
[----:B-1----:R-:W-:Y:S05]  /*8e20*/  @!P0 NANOSLEEP.SYNCS 0x989680 ;  /* 0x009896800000895d */ /* 0x002fea0003900000 */
[----:B------:R-:W1:Y:S02]  /*8e30*/  @!P0 SYNCS.PHASECHK.TRANS64 P0, [R8+URZ], R5 ;  /* 0x00000005080085a7 */ /* 0x000e64000800007f */
[----:B-1----:R-:W-:Y:S05]  /*8e40*/  @!P0 BRA `(.L_x_170) ;  /* 0xfffffffc00f08947 */ /* 0x002fea000383ffff */
[----:B------:R-:W-:Y:S05]  /*8e50*/  BRA `(.L_x_189) ;  /* 0xfffffff8005c7947 */ /* 0x000fea000383ffff */
.L_x_171:
[----:B0-----:R0:W1:Y:S02]  /*8e60*/  SYNCS.PHASECHK.TRANS64.TRYWAIT P0, [R9+URZ], R4 ;  /* 0x00000004090075a7 */ /* 0x001064000800017f */
[----:B-1----:R-:W-:Y:S05]  /*8e70*/  @!P0 NANOSLEEP.SYNCS 0x989680 ;  /* 0x009896800000895d */ /* 0x002fea0003900000 */
[----:B------:R-:W1:Y:S02]  /*8e80*/  @!P0 SYNCS.PHASECHK.TRANS64 P0, [R9+URZ], R4 ;  /* 0x00000004090085a7 */ /* 0x000e64000800007f */
[----:B-1----:R-:W-:Y:S05]  /*8e90*/  @!P0 BRA `(.L_x_171) ;  /* 0xfffffffc00f08947 */ /* 0x002fea000383ffff */
[----:B------:R-:W-:Y:S05]  /*8ea0*/  BRA `(.L_x_190) ;  /* 0xfffffff8006c7947 */ /* 0x000fea000383ffff */
.L_x_172:
[----:B0-----:R0:W1:Y:S02]  /*8eb0*/  SYNCS.PHASECHK.TRANS64.TRYWAIT P0, [R8+URZ], R5 ;  /* 0x00000005080075a7 */ /* 0x001064000800017f */
[----:B-1----:R-:W-:Y:S05]  /*8ec0*/  @!P0 NANOSLEEP.SYNCS 0x989680 ;  /* 0x009896800000895d */ /* 0x002fea0003900000 */
[----:B------:R-:W1:Y:S02]  /*8ed0*/  @!P0 SYNCS.PHASECHK.TRANS64 P0, [R8+URZ], R5 ;  /* 0x00000005080085a7 */ /* 0x000e64000800007f */
[----:B-1----:R-:W-:Y:S05]  /*8ee0*/  @!P0 BRA `(.L_x_172) ;  /* 0xfffffffc00f08947 */ /* 0x002fea000383ffff */
[----:B------:R-:W-:Y:S05]  /*8ef0*/  BRA `(.L_x_191) ;  /* 0xfffffff8007c7947 */ /* 0x000fea000383ffff */
.L_x_173:
[----:B-1----:R1:W2:Y:S02]  /*8f00*/  SYNCS.PHASECHK.TRANS64.TRYWAIT P0, [R11+URZ], R6 ;  /* 0x000000060b0075a7 */ /* 0x0022a4000800017f */
[----:B--2---:R-:W-:Y:S05]  /*8f10*/  @!P0 NANOSLEEP.SYNCS 0x989680 ;  /* 0x009896800000895d */ /* 0x004fea0003900000 */
[----:B------:R-:W2:Y:S02]  /*8f20*/  @!P0 SYNCS.PHASECHK.TRANS64 P0, [R11+URZ], R6 ;  /* 0x000000060b0085a7 */ /* 0x000ea4000800007f */
[----:B--2---:R-:W-:Y:S05]  /*8f30*/  @!P0 BRA `(.L_x_173) ;  /* 0xfffffffc00f08947 */ /* 0x004fea000383ffff */
[----:B------:R-:W-:Y:S05]  /*8f40*/  BRA `(.L_x_192) ;  /* 0xfffffff800847947 */ /* 0x000fea000383ffff */
.L_x_193:
[----:B------:R-:W-:-:S00]  /*8f50*/  BRA `(.L_x_193) ;  /* 0xfffffffc00fc7947 */ /* 0x000fc0000383ffff */
[----:B------:R-:W-:-:S00]  /*8f60*/  NOP ;  /* 0x0000000000007918 */ /* 0x000fc00000000000 */
        /* <DEDUP_REMOVED lines=9> */
.L_x_194:


//--------------------- .nv.global.init           --------------------------
	.section	.nv.global.init,"aw",@progbits
.nv.global.init:
	.type		$str$22,@object
	.size		$str$22,($str$23 - $str$22)
$str$22:
        /*0000*/ 	.byte	0x6b, 0x5f, 0x74, 0x69, 0x6c, 0x65, 0x5f, 0x63, 0x6f, 0x75, 0x6e, 0x74, 0x20, 0x3e, 0x3d, 0x20
        /*0010*/ 	.byte	0x31, 0x00
	.type		$str$23,@object
	.size		$str$23,(__unnamed_1 - $str$23)
$str$23:
        /*0012*/ 	.byte	0x2f, 0x74, 0x6d, 0x70, 0x2f, 0x63, 0x75, 0x74, 0x6c, 0x61, 0x73, 0x73, 0x5f, 0x73, 0x77, 0x65
        /*0022*/ 	.byte	0x65, 0x70, 0x5f, 0x73, 0x72, 0x63, 0x2f, 0x69, 0x6e, 0x63, 0x6c, 0x75, 0x64, 0x65, 0x2f, 0x63
        /*0032*/ 	.byte	0x75, 0x74, 0x6c, 0x61, 0x73, 0x73, 0x2f, 0x67, 0x65, 0x6d, 0x6d, 0x2f, 0x63, 0x6f, 0x6c, 0x6c
        /*0042*/ 	.byte	0x65, 0x63, 0x74, 0x69, 0x76, 0x65, 0x2f, 0x73, 0x6d, 0x39, 0x30, 0x5f, 0x6d, 0x6d, 0x61, 0x5f
        /*0052*/ 	.byte	0x74, 0x6d, 0x61, 0x5f, 0x67, 0x6d, 0x6d, 0x61, 0x5f, 0x73, 0x73, 0x5f, 0x77, 0x61, 0x72, 0x70
        /*0062*/ 	.byte	0x73, 0x70, 0x65, 0x63, 0x69, 0x61, 0x6c, 0x69, 0x7a, 0x65, 0x64, 0x2e, 0x68, 0x70, 0x70, 0x00
	.type		__unnamed_1,@object
	.size		__unnamed_1,(.L_0 - __unnamed_1)
__unnamed_1:
        /*0072*/ 	.byte	0x76, 0x6f, 0x69, 0x64, 0x20, 0x63, 0x75, 0x74, 0x6c, 0x61, 0x73, 0x73, 0x3a, 0x3a, 0x67, 0x65
        /* <DEDUP_REMOVED lines=180> */
.L_0:


//--------------------- .nv.shared._ZN7cutlass13device_kernelINS_4gemm6kernel13GemmUniversalIN4cute5tupleIJiiiiEEENS1_10collective13CollectiveMmaINS1_34MainloopSm90TmaGmmaWarpSpecializedILi10ENS5_IJNS4_1CILi1EEESB_SB_EEENS1_32KernelTmaWarpSpecializedPingpongEEENS5_IJNSA_ILi64EEENSA_ILi112EEESF_EEENS_10bfloat16_tENS5_IJlSB_lEEESI_SJ_NS4_8TiledMMAINS4_8MMA_AtomIJNS4_4SM904GMMA27MMA_64x16x16_F32BF16BF16_SSILNSN_5MajorE0ELSP_0ELNSN_7ScaleInE1ELSQ_1EEEEEENS4_6LayoutISC_NS5_IJNSA_ILi0EEESU_SU_EEEEENS5_IJNS4_10UnderscoreESX_SX_EEEEENS4_13SM90_TMA_LOADENS4_14ComposedLayoutINS4_7SwizzleILi3ELi4ELi3EEENS4_18smem_ptr_flag_bitsILi16EEENST_INS5_IJNSA_ILi8EEESF_EEENS5_IJSF_SB_EEEEEEEvNS4_8identityES10_S1A_vS1B_EENS_8epilogue10collective6detail29Sm90TmaWarpSpecializedAdapterINS1E_15DefaultEpilogueISI_SJ_SJ_NS1D_6thread17LinearCombinationISI_Li1EffLNS1I_9ScaleType4KindE0ELNS_15FloatRoundStyleE2ESI_EENS1_15EpilogueDefaultEEEEEvvEEEEvNT_6ParamsE --------------------------
	.section	.nv.shared._ZN7cutlass13device_kernelINS_4gemm6kernel13GemmUniversalIN4cute5tupleIJiiiiEEENS1_10collective13CollectiveMmaINS1_34MainloopSm90TmaGmmaWarpSpecializedILi10ENS5_IJNS4_1CILi1EEESB_SB_EEENS1_32KernelTmaWarpSpecializedPingpongEEENS5_IJNSA_ILi64EEENSA_ILi112EEESF_EEENS_10bfloat16_tENS5_IJlSB_lEEESI_SJ_NS4_8TiledMMAINS4_8MMA_AtomIJNS4_4SM904GMMA27MMA_64x16x16_F32BF16BF16_SSILNSN_5MajorE0ELSP_0ELNSN_7ScaleInE1ELSQ_1EEEEEENS4_6LayoutISC_NS5_IJNSA_ILi0EEESU_SU_EEEEENS5_IJNS4_10UnderscoreESX_SX_EEEEENS4_13SM90_TMA_LOADENS4_14ComposedLayoutINS4_7SwizzleILi3ELi4ELi3EEENS4_18smem_ptr_flag_bitsILi16EEENST_INS5_IJNSA_ILi8EEESF_EEENS5_IJSF_SB_EEEEEEEvNS4_8identityES10_S1A_vS1B_EENS_8epilogue10collective6detail29Sm90TmaWarpSpecializedAdapterINS1E_15DefaultEpilogueISI_SJ_SJ_NS1D_6thread17LinearCombinationISI_Li1EffLNS1I_9ScaleType4KindE0ELNS_15FloatRoundStyleE2ESI_EENS1_15EpilogueDefaultEEEEEvvEEEEvNT_6ParamsE,"aw",@nobits
	.sectionflags	@""
	.align	16
	.zero		1024


//--------------------- .nv.shared.reserved.0     --------------------------
	.section	.nv.shared.reserved.0,"aw",@nobits
	.weak		__nv_reservedSMEM_offset_0_alias
	.size		__nv_reservedSMEM_offset_0_alias, 0, 0
	.other		__nv_reservedSMEM_offset_0_alias,@"STO_CUDA_RESERVED_SHARED STV_DEFAULT"
__nv_reservedSMEM_offset_0_alias:
	.zero		0


//--------------------- .nv.global                --------------------------
	.section	.nv.global,"aw",@nobits
.nv.global:
	.type		_ZN39_INTERNAL_920a7ff6_4_k_cu_abf66281_31574cute1_E,@object
	.size		_ZN39_INTERNAL_920a7ff6_4_k_cu_abf66281_31574cute1_E,(_ZN39_INTERNAL_920a7ff6_4_k_cu_abf66281_31574cuda3std3__45__cpo6cbeginE - _ZN39_INTERNAL_920a7ff6_4_k_cu_abf66281_31574cute1_E)
_ZN39_INTERNAL_920a7ff6_4_k_cu_abf66281_31574cute1_E:
	.zero		1
	.type		_ZN39_INTERNAL_920a7ff6_4_k_cu_abf66281_31574cuda3std3__45__cpo6cbeginE,@object
	.size		_ZN39_INTERNAL_920a7ff6_4_k_cu_abf66281_31574cuda3std3__45__cpo6cbeginE,(_ZN39_INTERNAL_920a7ff6_4_k_cu_abf66281_31574cuda3std3__48in_placeE - _ZN39_INTERNAL_920a7ff6_4_k_cu_abf66281_31574cuda3std3__45__cpo6cbeginE)
_ZN39_INTERNAL_920a7ff6_4_k_cu_abf66281_31574cuda3std3__45__cpo6cbeginE:
	.zero		1
	.type		_ZN39_INTERNAL_920a7ff6_4_k_cu_abf66281_31574cuda3std3__48in_placeE,@object
	.size		_ZN39_INTERNAL_920a7ff6_4_k_cu_abf66281_31574cuda3std3__48in_placeE,(_ZN39_INTERNAL_920a7ff6_4_k_cu_abf66281_31574cuda3std6ranges3__45__cpo9iter_moveE - _ZN39_INTERNAL_920a7ff6_4_k_cu_abf66281_31574cuda3std3__48in_placeE)
_ZN39_INTERNAL_920a7ff6_4_k_cu_abf66281_31574cuda3std3__48in_placeE:
	.zero		1
	.type		_ZN39_INTERNAL_920a7ff6_4_k_cu_abf66281_31574cuda3std6ranges3__45__cpo9iter_moveE,@object
	.size		_ZN39_INTERNAL_920a7ff6_4_k_cu_abf66281_31574cuda3std6ranges3__45__cpo9iter_moveE,(_ZN39_INTERNAL_920a7ff6_4_k_cu_abf66281_31574cuda3std3__45__cpo5beginE - _ZN39_INTERNAL_920a7ff6_4_k_cu_abf66281_31574cuda3std6ranges3__45__cpo9iter_moveE)
_ZN39_INTERNAL_920a7ff6_4_k_cu_abf66281_31574cuda3std6ranges3__45__cpo9iter_moveE:
	.zero		1
	.type		_ZN39_INTERNAL_920a7ff6_4_k_cu_abf66281_31574cuda3std3__45__cpo5beginE,@object
	.size		_ZN39_INTERNAL_920a7ff6_4_k_cu_abf66281_31574cuda3std3__45__cpo5beginE,(_ZN39_INTERNAL_920a7ff6_4_k_cu_abf66281_31574cuda3std3__441_GLOBAL__N__920a7ff6_4_k_cu_abf66281_31576ignoreE - _ZN39_INTERNAL_920a7ff6_4_k_cu_abf66281_31574cuda3std3__45__cpo5beginE)
_ZN39_INTERNAL_920a7ff6_4_k_cu_abf66281_31574cuda3std3__45__cpo5beginE:
	.zero		1
	.type		_ZN39_INTERNAL_920a7ff6_4_k_cu_abf66281_31574cuda3std3__441_GLOBAL__N__920a7ff6_4_k_cu_abf66281_31576ignoreE,@object
	.size		_ZN39_INTERNAL_920a7ff6_4_k_cu_abf66281_31574cuda3std3__441_GLOBAL__N__920a7ff6_4_k_cu_abf66281_31576ignoreE,(_ZN39_INTERNAL_920a7ff6_4_k_cu_abf66281_31574cute7productE - _ZN39_INTERNAL_920a7ff6_4_k_cu_abf66281_31574cuda3std3__441_GLOBAL__N__920a7ff6_4_k_cu_abf66281_31576ignoreE)
_ZN39_INTERNAL_920a7ff6_4_k_cu_abf66281_31574cuda3std3__441_GLOBAL__N__920a7ff6_4_k_cu_abf66281_31576ignoreE:
	.zero		1
	.type		_ZN39_INTERNAL_920a7ff6_4_k_cu_abf66281_31574cute7productE,@object
	.size		_ZN39_INTERNAL_920a7ff6_4_k_cu_abf66281_31574cute7productE,(_ZN39_INTERNAL_920a7ff6_4_k_cu_abf66281_31574cuda3std3__45__cpo3endE - _ZN39_INTERNAL_920a7ff6_4_k_cu_abf66281_31574cute7productE)
_ZN39_INTERNAL_920a7ff6_4_k_cu_abf66281_31574cute7productE:
	.zero		1
	.type		_ZN39_INTERNAL_920a7ff6_4_k_cu_abf66281_31574cuda3std3__45__cpo3endE,@object
	.size		_ZN39_INTERNAL_920a7ff6_4_k_cu_abf66281_31574cuda3std3__45__cpo3endE,(_ZN39_INTERNAL_920a7ff6_4_k_cu_abf66281_31574cuda3std3__419piecewise_constructE - _ZN39_INTERNAL_920a7ff6_4_k_cu_abf66281_31574cuda3std3__45__cpo3endE)
_ZN39_INTERNAL_920a7ff6_4_k_cu_abf66281_31574cuda3std3__45__cpo3endE:
	.zero		1
	.type		_ZN39_INTERNAL_920a7ff6_4_k_cu_abf66281_31574cuda3std3__419piecewise_constructE,@object
	.size		_ZN39_INTERNAL_920a7ff6_4_k_cu_abf66281_31574cuda3std3__419piecewise_constructE,(_ZN39_INTERNAL_920a7ff6_4_k_cu_abf66281_31574cuda3std3__45__cpo4cendE - _ZN39_INTERNAL_920a7ff6_4_k_cu_abf66281_31574cuda3std3__419piecewise_constructE)
_ZN39_INTERNAL_920a7ff6_4_k_cu_abf66281_31574cuda3std3__419piecewise_constructE:
	.zero		1
	.type		_ZN39_INTERNAL_920a7ff6_4_k_cu_abf66281_31574cuda3std3__45__cpo4cendE,@object
	.size		_ZN39_INTERNAL_920a7ff6_4_k_cu_abf66281_31574cuda3std3__45__cpo4cendE,(_ZN39_INTERNAL_920a7ff6_4_k_cu_abf66281_31574cuda3std6ranges3__45__cpo4swapE - _ZN39_INTERNAL_920a7ff6_4_k_cu_abf66281_31574cuda3std3__45__cpo4cendE)
_ZN39_INTERNAL_920a7ff6_4_k_cu_abf66281_31574cuda3std3__45__cpo4cendE:
	.zero		1
	.type		_ZN39_INTERNAL_920a7ff6_4_k_cu_abf66281_31574cuda3std6ranges3__45__cpo4swapE,@object
	.size		_ZN39_INTERNAL_920a7ff6_4_k_cu_abf66281_31574cuda3std6ranges3__45__cpo4swapE,(.L_8 - _ZN39_INTERNAL_920a7ff6_4_k_cu_abf66281_31574cuda3std6ranges3__45__cpo4swapE)
_ZN39_INTERNAL_920a7ff6_4_k_cu_abf66281_31574cuda3std6ranges3__45__cpo4swapE:
	.zero		1
.L_8:


//--------------------- .nv.constant0._ZN7cutlass13device_kernelINS_4gemm6kernel13GemmUniversalIN4cute5tupleIJiiiiEEENS1_10collective13CollectiveMmaINS1_34MainloopSm90TmaGmmaWarpSpecializedILi10ENS5_IJNS4_1CILi1EEESB_SB_EEENS1_32KernelTmaWarpSpecializedPingpongEEENS5_IJNSA_ILi64EEENSA_ILi112EEESF_EEENS_10bfloat16_tENS5_IJlSB_lEEESI_SJ_NS4_8TiledMMAINS4_8MMA_AtomIJNS4_4SM904GMMA27MMA_64x16x16_F32BF16BF16_SSILNSN_5MajorE0ELSP_0ELNSN_7ScaleInE1ELSQ_1EEEEEENS4_6LayoutISC_NS5_IJNSA_ILi0EEESU_SU_EEEEENS5_IJNS4_10UnderscoreESX_SX_EEEEENS4_13SM90_TMA_LOADENS4_14ComposedLayoutINS4_7SwizzleILi3ELi4ELi3EEENS4_18smem_ptr_flag_bitsILi16EEENST_INS5_IJNSA_ILi8EEESF_EEENS5_IJSF_SB_EEEEEEEvNS4_8identityES10_S1A_vS1B_EENS_8epilogue10collective6detail29Sm90TmaWarpSpecializedAdapterINS1E_15DefaultEpilogueISI_SJ_SJ_NS1D_6thread17LinearCombinationISI_Li1EffLNS1I_9ScaleType4KindE0ELNS_15FloatRoundStyleE2ESI_EENS1_15EpilogueDefaultEEEEEvvEEEEvNT_6ParamsE --------------------------
	.section	.nv.constant0._ZN7cutlass13device_kernelINS_4gemm6kernel13GemmUniversalIN4cute5tupleIJiiiiEEENS1_10collective13CollectiveMmaINS1_34MainloopSm90TmaGmmaWarpSpecializedILi10ENS5_IJNS4_1CILi1EEESB_SB_EEENS1_32KernelTmaWarpSpecializedPingpongEEENS5_IJNSA_ILi64EEENSA_ILi112EEESF_EEENS_10bfloat16_tENS5_IJlSB_lEEESI_SJ_NS4_8TiledMMAINS4_8MMA_AtomIJNS4_4SM904GMMA27MMA_64x16x16_F32BF16BF16_SSILNSN_5MajorE0ELSP_0ELNSN_7ScaleInE1ELSQ_1EEEEEENS4_6LayoutISC_NS5_IJNSA_ILi0EEESU_SU_EEEEENS5_IJNS4_10UnderscoreESX_SX_EEEEENS4_13SM90_TMA_LOADENS4_14ComposedLayoutINS4_7SwizzleILi3ELi4ELi3EEENS4_18smem_ptr_flag_bitsILi16EEENST_INS5_IJNSA_ILi8EEESF_EEENS5_IJSF_SB_EEEEEEEvNS4_8identityES10_S1A_vS1B_EENS_8epilogue10collective6detail29Sm90TmaWarpSpecializedAdapterINS1E_15DefaultEpilogueISI_SJ_SJ_NS1D_6thread17LinearCombinationISI_Li1EffLNS1I_9ScaleType4KindE0ELNS_15FloatRoundStyleE2ESI_EENS1_15EpilogueDefaultEEEEEvvEEEEvNT_6ParamsE,"a",@progbits
	.sectionflags	@""
	.align	4
.nv.constant0._ZN7cutlass13device_kernelINS_4gemm6kernel13GemmUniversalIN4cute5tupleIJiiiiEEENS1_10collective13CollectiveMmaINS1_34MainloopSm90TmaGmmaWarpSpecializedILi10ENS5_IJNS4_1CILi1EEESB_SB_EEENS1_32KernelTmaWarpSpecializedPingpongEEENS5_IJNSA_ILi64EEENSA_ILi112EEESF_EEENS_10bfloat16_tENS5_IJlSB_lEEESI_SJ_NS4_8TiledMMAINS4_8MMA_AtomIJNS4_4SM904GMMA27MMA_64x16x16_F32BF16BF16_SSILNSN_5MajorE0ELSP_0ELNSN_7ScaleInE1ELSQ_1EEEEEENS4_6LayoutISC_NS5_IJNSA_ILi0EEESU_SU_EEEEENS5_IJNS4_10UnderscoreESX_SX_EEEEENS4_13SM90_TMA_LOADENS4_14ComposedLayoutINS4_7SwizzleILi3ELi4ELi3EEENS4_18smem_ptr_flag_bitsILi16EEENST_INS5_IJNSA_ILi8EEESF_EEENS5_IJSF_SB_EEEEEEEvNS4_8identityES10_S1A_vS1B_EENS_8epilogue10collective6detail29Sm90TmaWarpSpecializedAdapterINS1E_15DefaultEpilogueISI_SJ_SJ_NS1D_6thread17LinearCombinationISI_Li1EffLNS1I_9ScaleType4KindE0ELNS_15FloatRoundStyleE2ESI_EENS1_15EpilogueDefaultEEEEEvvEEEEvNT_6ParamsE:
	.zero		1664


//--------------------- SYMBOLS --------------------------

	.type		.nv.reservedSmem.offset0,@object
	.size		.nv.reservedSmem.offset0,0x4
	.type		__assertfail,@function
